// auto-generated by cutlass_sweep.sparse_gemm — config: {"arch": "sm_90", "cluster_m": 2, "cluster_n": 1, "dtype": "e4m3", "tile_k": 128, "tile_m": 128, "tile_n": 64}
#include "cutlass/cutlass.h"
#include "cutlass/gemm/collective/collective_builder.hpp"
#include "cutlass/gemm/device/gemm_universal_adapter.h"
#include "cutlass/gemm/kernel/gemm_universal.hpp"
#include "cutlass/epilogue/collective/collective_builder.hpp"

using Elem = cutlass::float_e4m3_t;
using Acc  = float;
using TileShape    = cute::Shape<cute::_128, cute::_64, cute::_128>;
using ClusterShape = cute::Shape<cute::_2, cute::_1, cute::_1>;

using CollectiveEpilogue = typename cutlass::epilogue::collective::CollectiveBuilder<
    cutlass::arch::Sm90, cutlass::arch::OpClassSparseTensorOp,
    TileShape, ClusterShape,
    cutlass::epilogue::collective::EpilogueTileAuto,
    Acc, Acc,
    Acc, cutlass::layout::ColumnMajor, 128 / cutlass::sizeof_bits<Acc>::value,
    Acc, cutlass::layout::ColumnMajor, 128 / cutlass::sizeof_bits<Acc>::value,
    cutlass::epilogue::collective::EpilogueScheduleAuto
  >::CollectiveOp;

using CollectiveMainloop = typename cutlass::gemm::collective::CollectiveBuilder<
    cutlass::arch::Sm90, cutlass::arch::OpClassSparseTensorOp,
    Elem, cutlass::layout::RowMajor, 128 / cutlass::sizeof_bits<Elem>::value,
    Elem, cutlass::layout::ColumnMajor, 128 / cutlass::sizeof_bits<Elem>::value,
    Acc,
    TileShape, ClusterShape,
    cutlass::gemm::collective::StageCountAutoCarveout<static_cast<int>(sizeof(typename CollectiveEpilogue::SharedStorage))>,
    cutlass::gemm::collective::KernelScheduleAuto
  >::CollectiveOp;

using GemmKernel = cutlass::gemm::kernel::GemmUniversal<
    cute::Shape<int,int,int,int>,
    CollectiveMainloop,
    CollectiveEpilogue
>;
using Gemm = cutlass::gemm::device::GemmUniversalAdapter<GemmKernel>;

auto* _anchor = &cutlass::device_kernel<GemmKernel>;


// ===== COMPILED SASS (sm_90a) =====

	.target	sm_90a

	.elftype	@"ET_EXEC"


//--------------------- .note.nv.tkinfo           --------------------------
	.section	.note.nv.tkinfo,"",@"SHT_NOTE"
	.sectionflags	@"SHF_NOTE_NV_TKINFO"
	.tkinfo
        /*0018*/ 	.word	0x00000002
        /*0030*/ 	.string	""
        /*0030*/ 	.string	"ptxas"
        /*0030*/ 	.string	"Cuda compilation tools, release 13.0, V13.0.88"
        /*0030*/ 	.string	"Build cuda_13.0.r13.0/compiler.36424714_0"
        /*0030*/ 	.string	"-arch sm_90a -m 64 "



//--------------------- .note.nv.cuinfo           --------------------------
	.section	.note.nv.cuinfo,"",@"SHT_NOTE"
	.sectionflags	@"SHF_NOTE_NV_CUINFO"
        /*0018*/ 	.short	0x0002
        /*001a*/ 	.short	0x005a
        /*001c*/ 	.short	0x0082
	.zero		2


//--------------------- .nv.info                  --------------------------
	.section	.nv.info,"",@"SHT_CUDA_INFO"
	.align	4


	//----- nvinfo : EIATTR_REGCOUNT
	.align		4
        /*0000*/ 	.byte	0x04, 0x2f
        /*0002*/ 	.short	(.L_12 - .L_11)
	.align		4
.L_11:
        /*0004*/ 	.word	index@(_ZN7cutlass13device_kernelINS_4gemm6kernel13GemmUniversalIN4cute5tupleIJiiiiEEENS1_10collective13CollectiveMmaINS1_43MainloopSm90TmaGmmaWarpSpecializedSparseFP8ILi12ENS5_IJNS4_1CILi2EEENSA_ILi1EEESC_EEENS1_35KernelTmaWarpSpecializedCooperativeEEENS5_IJNSA_ILi128EEENSA_ILi64EEESG_EEENS_12float_e4m3_tENS5_IJNS4_6LayoutINS5_IJiNS5_IJSB_iEEEiEEENS5_IJlNS5_IJSC_SB_EEElEEEEENSK_INS5_IJNS5_IJSH_iEEENS5_IJSG_iEEEiEEENS5_IJNS5_IJSG_NSA_ILi8192EEEEEENS5_IJSC_lEEElEEEEEEEESJ_NS5_IJlSC_lEEENS4_8TiledMMAINS4_8MMA_AtomIJNS4_4SM904GMMA6SPARSE31GMMA_64x64x64_F32E4M3E4M3_SS_TNILNS13_7ScaleInE1ELS16_1ELNS13_9SparseSelE0EEEEEENSK_ISD_NS5_IJSC_NSA_ILi0EEES1A_EEEEENS5_IJNS4_10UnderscoreES1D_S1D_EEEEENS4_13SM90_TMA_LOADENS4_14ComposedLayoutINS4_7SwizzleILi2ELi4ELi3EEENS4_25smem_sparse_ptr_flag_bitsILi2ELi8EEENSK_INS5_IJNS5_IJSC_NSA_ILi8EEEEEENS5_IJSB_SH_EEEEEENS5_IJNS5_IJS1A_SG_EEESN_EEEEEEEvNS4_8identityENS4_23SM90_TMA_LOAD_MULTICASTENS1H_INS1I_ILi3ELi4ELi3EEENS4_18smem_ptr_flag_bitsILi8EEENSK_INS5_IJS1M_SG_EEENS5_IJSG_SC_EEEEEEEvS1U_EENS_8epilogue10collective6detail29Sm90TmaWarpSpecializedAdapterINS25_15DefaultEpilogueIfNS5_IJSC_llEEES29_NS24_6thread17LinearCombinationIfLi1EffLNS2A_9ScaleType4KindE0ELNS_15FloatRoundStyleE2EfEENS1_15EpilogueDefaultEEEEEvvEEEEvNT_6ParamsE)
        /*0008*/ 	.word	0x000000a8


	//----- nvinfo : EIATTR_FRAME_SIZE
	.align		4
.L_12:
        /*000c*/ 	.byte	0x04, 0x11
        /*000e*/ 	.short	(.L_14 - .L_13)
	.align		4
.L_13:
        /*0010*/ 	.word	index@(_ZN7cutlass13device_kernelINS_4gemm6kernel13GemmUniversalIN4cute5tupleIJiiiiEEENS1_10collective13CollectiveMmaINS1_43MainloopSm90TmaGmmaWarpSpecializedSparseFP8ILi12ENS5_IJNS4_1CILi2EEENSA_ILi1EEESC_EEENS1_35KernelTmaWarpSpecializedCooperativeEEENS5_IJNSA_ILi128EEENSA_ILi64EEESG_EEENS_12float_e4m3_tENS5_IJNS4_6LayoutINS5_IJiNS5_IJSB_iEEEiEEENS5_IJlNS5_IJSC_SB_EEElEEEEENSK_INS5_IJNS5_IJSH_iEEENS5_IJSG_iEEEiEEENS5_IJNS5_IJSG_NSA_ILi8192EEEEEENS5_IJSC_lEEElEEEEEEEESJ_NS5_IJlSC_lEEENS4_8TiledMMAINS4_8MMA_AtomIJNS4_4SM904GMMA6SPARSE31GMMA_64x64x64_F32E4M3E4M3_SS_TNILNS13_7ScaleInE1ELS16_1ELNS13_9SparseSelE0EEEEEENSK_ISD_NS5_IJSC_NSA_ILi0EEES1A_EEEEENS5_IJNS4_10UnderscoreES1D_S1D_EEEEENS4_13SM90_TMA_LOADENS4_14ComposedLayoutINS4_7SwizzleILi2ELi4ELi3EEENS4_25smem_sparse_ptr_flag_bitsILi2ELi8EEENSK_INS5_IJNS5_IJSC_NSA_ILi8EEEEEENS5_IJSB_SH_EEEEEENS5_IJNS5_IJS1A_SG_EEESN_EEEEEEEvNS4_8identityENS4_23SM90_TMA_LOAD_MULTICASTENS1H_INS1I_ILi3ELi4ELi3EEENS4_18smem_ptr_flag_bitsILi8EEENSK_INS5_IJS1M_SG_EEENS5_IJSG_SC_EEEEEEEvS1U_EENS_8epilogue10collective6detail29Sm90TmaWarpSpecializedAdapterINS25_15DefaultEpilogueIfNS5_IJSC_llEEES29_NS24_6thread17LinearCombinationIfLi1EffLNS2A_9ScaleType4KindE0ELNS_15FloatRoundStyleE2EfEENS1_15EpilogueDefaultEEEEEvvEEEEvNT_6ParamsE)
        /*0014*/ 	.word	0x00000000


	//----- nvinfo : EIATTR_MIN_STACK_SIZE
	.align		4
.L_14:
        /*0018*/ 	.byte	0x04, 0x12
        /*001a*/ 	.short	(.L_16 - .L_15)
	.align		4
.L_15:
        /*001c*/ 	.word	index@(_ZN7cutlass13device_kernelINS_4gemm6kernel13GemmUniversalIN4cute5tupleIJiiiiEEENS1_10collective13CollectiveMmaINS1_43MainloopSm90TmaGmmaWarpSpecializedSparseFP8ILi12ENS5_IJNS4_1CILi2EEENSA_ILi1EEESC_EEENS1_35KernelTmaWarpSpecializedCooperativeEEENS5_IJNSA_ILi128EEENSA_ILi64EEESG_EEENS_12float_e4m3_tENS5_IJNS4_6LayoutINS5_IJiNS5_IJSB_iEEEiEEENS5_IJlNS5_IJSC_SB_EEElEEEEENSK_INS5_IJNS5_IJSH_iEEENS5_IJSG_iEEEiEEENS5_IJNS5_IJSG_NSA_ILi8192EEEEEENS5_IJSC_lEEElEEEEEEEESJ_NS5_IJlSC_lEEENS4_8TiledMMAINS4_8MMA_AtomIJNS4_4SM904GMMA6SPARSE31GMMA_64x64x64_F32E4M3E4M3_SS_TNILNS13_7ScaleInE1ELS16_1ELNS13_9SparseSelE0EEEEEENSK_ISD_NS5_IJSC_NSA_ILi0EEES1A_EEEEENS5_IJNS4_10UnderscoreES1D_S1D_EEEEENS4_13SM90_TMA_LOADENS4_14ComposedLayoutINS4_7SwizzleILi2ELi4ELi3EEENS4_25smem_sparse_ptr_flag_bitsILi2ELi8EEENSK_INS5_IJNS5_IJSC_NSA_ILi8EEEEEENS5_IJSB_SH_EEEEEENS5_IJNS5_IJS1A_SG_EEESN_EEEEEEEvNS4_8identityENS4_23SM90_TMA_LOAD_MULTICASTENS1H_INS1I_ILi3ELi4ELi3EEENS4_18smem_ptr_flag_bitsILi8EEENSK_INS5_IJS1M_SG_EEENS5_IJSG_SC_EEEEEEEvS1U_EENS_8epilogue10collective6detail29Sm90TmaWarpSpecializedAdapterINS25_15DefaultEpilogueIfNS5_IJSC_llEEES29_NS24_6thread17LinearCombinationIfLi1EffLNS2A_9ScaleType4KindE0ELNS_15FloatRoundStyleE2EfEENS1_15EpilogueDefaultEEEEEvvEEEEvNT_6ParamsE)
        /*0020*/ 	.word	0x00000000
.L_16:


//--------------------- .nv.compat                --------------------------
	.section	.nv.compat,"",@"SHT_CUDA_COMPAT_INFO"
	.align	4
        /*0000*/ 	.byte	0x02, 0x09, 0x01, 0x00, 0x02, 0x02, 0x04, 0x00, 0x02, 0x05, 0x05, 0x00, 0x03, 0x07, 0x01, 0x01
        /*0010*/ 	.byte	0x02, 0x03, 0x01, 0x00, 0x02, 0x06, 0x01, 0x00, 0x04, 0x0b, 0x08, 0x00, 0x00, 0x00, 0x00, 0x00
        /*0020*/ 	.byte	0x00, 0x00, 0x00, 0x00


//--------------------- .nv.info._ZN7cutlass13device_kernelINS_4gemm6kernel13GemmUniversalIN4cute5tupleIJiiiiEEENS1_10collective13CollectiveMmaINS1_43MainloopSm90TmaGmmaWarpSpecializedSparseFP8ILi12ENS5_IJNS4_1CILi2EEENSA_ILi1EEESC_EEENS1_35KernelTmaWarpSpecializedCooperativeEEENS5_IJNSA_ILi128EEENSA_ILi64EEESG_EEENS_12float_e4m3_tENS5_IJNS4_6LayoutINS5_IJiNS5_IJSB_iEEEiEEENS5_IJlNS5_IJSC_SB_EEElEEEEENSK_INS5_IJNS5_IJSH_iEEENS5_IJSG_iEEEiEEENS5_IJNS5_IJSG_NSA_ILi8192EEEEEENS5_IJSC_lEEElEEEEEEEESJ_NS5_IJlSC_lEEENS4_8TiledMMAINS4_8MMA_AtomIJNS4_4SM904GMMA6SPARSE31GMMA_64x64x64_F32E4M3E4M3_SS_TNILNS13_7ScaleInE1ELS16_1ELNS13_9SparseSelE0EEEEEENSK_ISD_NS5_IJSC_NSA_ILi0EEES1A_EEEEENS5_IJNS4_10UnderscoreES1D_S1D_EEEEENS4_13SM90_TMA_LOADENS4_14ComposedLayoutINS4_7SwizzleILi2ELi4ELi3EEENS4_25smem_sparse_ptr_flag_bitsILi2ELi8EEENSK_INS5_IJNS5_IJSC_NSA_ILi8EEEEEENS5_IJSB_SH_EEEEEENS5_IJNS5_IJS1A_SG_EEESN_EEEEEEEvNS4_8identityENS4_23SM90_TMA_LOAD_MULTICASTENS1H_INS1I_ILi3ELi4ELi3EEENS4_18smem_ptr_flag_bitsILi8EEENSK_INS5_IJS1M_SG_EEENS5_IJSG_SC_EEEEEEEvS1U_EENS_8epilogue10collective6detail29Sm90TmaWarpSpecializedAdapterINS25_15DefaultEpilogueIfNS5_IJSC_llEEES29_NS24_6thread17LinearCombinationIfLi1EffLNS2A_9ScaleType4KindE0ELNS_15FloatRoundStyleE2EfEENS1_15EpilogueDefaultEEEEEvvEEEEvNT_6ParamsE --------------------------
	.section	.nv.info._ZN7cutlass13device_kernelINS_4gemm6kernel13GemmUniversalIN4cute5tupleIJiiiiEEENS1_10collective13CollectiveMmaINS1_43MainloopSm90TmaGmmaWarpSpecializedSparseFP8ILi12ENS5_IJNS4_1CILi2EEENSA_ILi1EEESC_EEENS1_35KernelTmaWarpSpecializedCooperativeEEENS5_IJNSA_ILi128EEENSA_ILi64EEESG_EEENS_12float_e4m3_tENS5_IJNS4_6LayoutINS5_IJiNS5_IJSB_iEEEiEEENS5_IJlNS5_IJSC_SB_EEElEEEEENSK_INS5_IJNS5_IJSH_iEEENS5_IJSG_iEEEiEEENS5_IJNS5_IJSG_NSA_ILi8192EEEEEENS5_IJSC_lEEElEEEEEEEESJ_NS5_IJlSC_lEEENS4_8TiledMMAINS4_8MMA_AtomIJNS4_4SM904GMMA6SPARSE31GMMA_64x64x64_F32E4M3E4M3_SS_TNILNS13_7ScaleInE1ELS16_1ELNS13_9SparseSelE0EEEEEENSK_ISD_NS5_IJSC_NSA_ILi0EEES1A_EEEEENS5_IJNS4_10UnderscoreES1D_S1D_EEEEENS4_13SM90_TMA_LOADENS4_14ComposedLayoutINS4_7SwizzleILi2ELi4ELi3EEENS4_25smem_sparse_ptr_flag_bitsILi2ELi8EEENSK_INS5_IJNS5_IJSC_NSA_ILi8EEEEEENS5_IJSB_SH_EEEEEENS5_IJNS5_IJS1A_SG_EEESN_EEEEEEEvNS4_8identityENS4_23SM90_TMA_LOAD_MULTICASTENS1H_INS1I_ILi3ELi4ELi3EEENS4_18smem_ptr_flag_bitsILi8EEENSK_INS5_IJS1M_SG_EEENS5_IJSG_SC_EEEEEEEvS1U_EENS_8epilogue10collective6detail29Sm90TmaWarpSpecializedAdapterINS25_15DefaultEpilogueIfNS5_IJSC_llEEES29_NS24_6thread17LinearCombinationIfLi1EffLNS2A_9ScaleType4KindE0ELNS_15FloatRoundStyleE2EfEENS1_15EpilogueDefaultEEEEEvvEEEEvNT_6ParamsE,"",@"SHT_CUDA_INFO"
	.sectionflags	@""
	.align	4


	//----- nvinfo : EIATTR_CUDA_API_VERSION
	.align		4
        /*0000*/ 	.byte	0x04, 0x37
        /*0002*/ 	.short	(.L_18 - .L_17)
.L_17:
        /*0004*/ 	.word	0x00000082


	//----- nvinfo : EIATTR_KPARAM_INFO
	.align		4
.L_18:
        /*0008*/ 	.byte	0x04, 0x17
        /*000a*/ 	.short	(.L_20 - .L_19)
.L_19:
        /*000c*/ 	.word	0x00000000
        /*0010*/ 	.short	0x0000
        /*0012*/ 	.short	0x0070
        /*0014*/ 	.byte	0x00, 0xf0, 0x01, 0x14


	//----- nvinfo : EIATTR_SPARSE_MMA_MASK
	.align		4
.L_20:
        /*0018*/ 	.byte	0x03, 0x50
        /*001a*/ 	.short	0x0001


	//----- nvinfo : EIATTR_MAXREG_COUNT
	.align		4
        /*001c*/ 	.byte	0x03, 0x1b
        /*001e*/ 	.short	0x00a8


	//----- nvinfo : EIATTR_NUM_BARRIERS
	.align		4
        /*0020*/ 	.byte	0x02, 0x4c
        /*0022*/ 	.byte	0x01
	.zero		1


	//----- nvinfo : EIATTR_MERCURY_ISA_VERSION
	.align		4
        /*0024*/ 	.byte	0x03, 0x5f
        /*0026*/ 	.short	0x0101


	//----- nvinfo : EIATTR_INT_WARP_WIDE_INSTR_OFFSETS
	.align		4
        /*0028*/ 	.byte	0x04, 0x31
        /*002a*/ 	.short	(.L_22 - .L_21)


	//   ....[0]....
.L_21:
        /*002c*/ 	.word	0x00000630


	//   ....[1]....
        /*0030*/ 	.word	0x00000770


	//   ....[2]....
        /*0034*/ 	.word	0x00000810


	//----- nvinfo : EIATTR_COOP_GROUP_MASK_REGIDS
	.align		4
.L_22:
        /*0038*/ 	.byte	0x04, 0x29
        /*003a*/ 	.short	(.L_24 - .L_23)


	//   ....[0]....
.L_23:
        /*003c*/ 	.word	0xffffffff


	//   ....[1]....
        /*0040*/ 	.word	0xffffffff


	//   ....[2]....
        /*0044*/ 	.word	0xffffffff


	//   ....[3]....
        /*0048*/ 	.word	0xffffffff


	//   ....[4]....
        /*004c*/ 	.word	0xffffffff


	//   ....[5]....
        /*0050*/ 	.word	0xffffffff


	//----- nvinfo : EIATTR_COOP_GROUP_INSTR_OFFSETS
	.align		4
.L_24:
        /*0054*/ 	.byte	0x04, 0x28
        /*0056*/ 	.short	(.L_26 - .L_25)


	//   ....[0]....
.L_25:
        /*0058*/ 	.word	0x00000060


	//   ....[1]....
        /*005c*/ 	.word	0x00000070


	//   ....[2]....
        /*0060*/ 	.word	0x00000160


	//   ....[3]....
        /*0064*/ 	.word	0x00000440


	//   ....[4]....
        /*0068*/ 	.word	0x00000940


	//   ....[5]....
        /*006c*/ 	.word	0x000013b0


	//----- nvinfo : EIATTR_REG_RECONFIG
	.align		4
.L_26:
        /*0070*/ 	.byte	0x01, 0x54
	.zero		2


	//----- nvinfo : EIATTR_MBARRIER_INSTR_OFFSETS
	.align		4
        /*0074*/ 	.byte	0x04, 0x39
        /*0076*/ 	.short	(.L_28 - .L_27)


	//   ....[0]....
.L_27:
        /*0078*/ 	.word	0x00000280
        /*007c*/ 	.word	0x000000ff
        /*0080*/ 	.word	0x00000000
        /*0084*/ 	.short	0x0100
        /*0086*/ 	.byte	0x08
	.zero		1


	//   ....[1]....
        /*0088*/ 	.word	0x00000290
        /*008c*/ 	.word	0x000000ff
        /*0090*/ 	.word	0x00000060
        /*0094*/ 	.short	0x0100
        /*0096*/ 	.byte	0x08
	.zero		1


	//   ....[2]....
        /*0098*/ 	.word	0x000002a0
        /*009c*/ 	.word	0x000000ff
        /*00a0*/ 	.word	0x00000008
        /*00a4*/ 	.short	0x0100
        /*00a6*/ 	.byte	0x08
	.zero		1


	//   ....[3]....
        /*00a8*/ 	.word	0x000002b0
        /*00ac*/ 	.word	0x000000ff
        /*00b0*/ 	.word	0x00000068
        /*00b4*/ 	.short	0x0100
        /*00b6*/ 	.byte	0x08
	.zero		1


	//   ....[4]....
        /*00b8*/ 	.word	0x000002c0
        /*00bc*/ 	.word	0x000000ff
        /*00c0*/ 	.word	0x00000010
        /*00c4*/ 	.short	0x0100
        /*00c6*/ 	.byte	0x08
	.zero		1


	//   ....[5]....
        /*00c8*/ 	.word	0x000002d0
        /*00cc*/ 	.word	0x000000ff
        /*00d0*/ 	.word	0x00000070
        /*00d4*/ 	.short	0x0100
        /*00d6*/ 	.byte	0x08
	.zero		1


	//   ....[6]....
        /*00d8*/ 	.word	0x000002e0
        /*00dc*/ 	.word	0x000000ff
        /*00e0*/ 	.word	0x00000018
        /*00e4*/ 	.short	0x0100
        /*00e6*/ 	.byte	0x08
	.zero		1


	//   ....[7]....
        /*00e8*/ 	.word	0x000002f0
        /*00ec*/ 	.word	0x000000ff
        /*00f0*/ 	.word	0x00000078
        /*00f4*/ 	.short	0x0100
        /*00f6*/ 	.byte	0x08
	.zero		1


	//   ....[8]....
        /*00f8*/ 	.word	0x00000300
        /*00fc*/ 	.word	0x000000ff
        /*0100*/ 	.word	0x00000020
        /*0104*/ 	.short	0x0100
        /*0106*/ 	.byte	0x08
	.zero		1


	//   ....[9]....
        /*0108*/ 	.word	0x00000310
        /*010c*/ 	.word	0x000000ff
        /*0110*/ 	.word	0x00000080
        /*0114*/ 	.short	0x0100
        /*0116*/ 	.byte	0x08
	.zero		1


	//   ....[10]....
        /*0118*/ 	.word	0x00000320
        /*011c*/ 	.word	0x000000ff
        /*0120*/ 	.word	0x00000028
        /*0124*/ 	.short	0x0100
        /*0126*/ 	.byte	0x08
	.zero		1


	//   ....[11]....
        /*0128*/ 	.word	0x00000330
        /*012c*/ 	.word	0x000000ff
        /*0130*/ 	.word	0x00000088
        /*0134*/ 	.short	0x0100
        /*0136*/ 	.byte	0x08
	.zero		1


	//   ....[12]....
        /*0138*/ 	.word	0x00000340
        /*013c*/ 	.word	0x000000ff
        /*0140*/ 	.word	0x00000030
        /*0144*/ 	.short	0x0100
        /*0146*/ 	.byte	0x08
	.zero		1


	//   ....[13]....
        /*0148*/ 	.word	0x00000350
        /*014c*/ 	.word	0x000000ff
        /*0150*/ 	.word	0x00000090
        /*0154*/ 	.short	0x0100
        /*0156*/ 	.byte	0x08
	.zero		1


	//   ....[14]....
        /*0158*/ 	.word	0x00000360
        /*015c*/ 	.word	0x000000ff
        /*0160*/ 	.word	0x00000038
        /*0164*/ 	.short	0x0100
        /*0166*/ 	.byte	0x08
	.zero		1


	//   ....[15]....
        /*0168*/ 	.word	0x00000370
        /*016c*/ 	.word	0x000000ff
        /*0170*/ 	.word	0x00000098
        /*0174*/ 	.short	0x0100
        /*0176*/ 	.byte	0x08
	.zero		1


	//   ....[16]....
        /*0178*/ 	.word	0x00000380
        /*017c*/ 	.word	0x000000ff
        /*0180*/ 	.word	0x00000040
        /*0184*/ 	.short	0x0100
        /*0186*/ 	.byte	0x08
	.zero		1


	//   ....[17]....
        /*0188*/ 	.word	0x00000390
        /*018c*/ 	.word	0x000000ff
        /*0190*/ 	.word	0x000000a0
        /*0194*/ 	.short	0x0100
        /*0196*/ 	.byte	0x08
	.zero		1


	//   ....[18]....
        /*0198*/ 	.word	0x000003a0
        /*019c*/ 	.word	0x000000ff
        /*01a0*/ 	.word	0x00000048
        /*01a4*/ 	.short	0x0100
        /*01a6*/ 	.byte	0x08
	.zero		1


	//   ....[19]....
        /*01a8*/ 	.word	0x000003b0
        /*01ac*/ 	.word	0x000000ff
        /*01b0*/ 	.word	0x000000a8
        /*01b4*/ 	.short	0x0100
        /*01b6*/ 	.byte	0x08
	.zero		1


	//   ....[20]....
        /*01b8*/ 	.word	0x000003c0
        /*01bc*/ 	.word	0x000000ff
        /*01c0*/ 	.word	0x00000050
        /*01c4*/ 	.short	0x0100
        /*01c6*/ 	.byte	0x08
	.zero		1


	//   ....[21]....
        /*01c8*/ 	.word	0x000003d0
        /*01cc*/ 	.word	0x000000ff
        /*01d0*/ 	.word	0x000000b0
        /*01d4*/ 	.short	0x0100
        /*01d6*/ 	.byte	0x08
	.zero		1


	//   ....[22]....
        /*01d8*/ 	.word	0x000003e0
        /*01dc*/ 	.word	0x000000ff
        /*01e0*/ 	.word	0x00000058
        /*01e4*/ 	.short	0x0100
        /*01e6*/ 	.byte	0x08
	.zero		1


	//   ....[23]....
        /*01e8*/ 	.word	0x000003f0
        /*01ec*/ 	.word	0x000000ff
        /*01f0*/ 	.word	0x000000b8
        /*01f4*/ 	.short	0x0100
        /*01f6*/ 	.byte	0x08
	.zero		1


	//   ....[24]....
        /*01f8*/ 	.word	0x00000870
        /*01fc*/ 	.word	0x000000ff
        /*0200*/ 	.word	0x000000d0
        /*0204*/ 	.short	0x0100
        /*0206*/ 	.byte	0x06
	.zero		1


	//   ....[25]....
        /*0208*/ 	.word	0x000008e0
        /*020c*/ 	.word	0x000000ff
        /*0210*/ 	.word	0x000000d8
        /*0214*/ 	.short	0x0100
        /*0216*/ 	.byte	0x06
	.zero		1


	//   ....[26]....
        /*0218*/ 	.word	0x00001810
        /*021c*/ 	.word	0x000000ff
        /*0220*/ 	.word	0x00000000
        /*0224*/ 	.short	0x010a
        /*0226*/ 	.byte	0x0b
	.zero		1


	//   ....[27]....
        /*0228*/ 	.word	0x00001900
        /*022c*/ 	.word	0x000000ff
        /*0230*/ 	.word	0x00000000
        /*0234*/ 	.short	0x010a
        /*0236*/ 	.byte	0x0b
	.zero		1


	//   ....[28]....
        /*0238*/ 	.word	0x00001d50
        /*023c*/ 	.word	0x0000004a
        /*0240*/ 	.word	0x00000000
        /*0244*/ 	.short	0x0101
        /*0246*/ 	.byte	0x3f
	.zero		1


	//   ....[29]....
        /*0248*/ 	.word	0x00005940
        /*024c*/ 	.word	0x00000014
        /*0250*/ 	.word	0x00000060
        /*0254*/ 	.short	0x010a
        /*0256*/ 	.byte	0x3f
	.zero		1


	//   ....[30]....
        /*0258*/ 	.word	0x00005d60
        /*025c*/ 	.word	0x00000008
        /*0260*/ 	.word	0x000000d8
        /*0264*/ 	.short	0x0101
        /*0266*/ 	.byte	0x3f
	.zero		1


	//   ....[31]....
        /*0268*/ 	.word	0x00006490
        /*026c*/ 	.word	0x00000006
        /*0270*/ 	.word	0x00000000
        /*0274*/ 	.short	0x010a
        /*0276*/ 	.byte	0x3f
	.zero		1


	//   ....[32]....
        /*0278*/ 	.word	0x00006510
        /*027c*/ 	.word	0x00000007
        /*0280*/ 	.word	0x00000000
        /*0284*/ 	.short	0x010a
        /*0286*/ 	.byte	0x3f
	.zero		1


	//   ....[33]....
        /*0288*/ 	.word	0x000065a0
        /*028c*/ 	.word	0x00000006
        /*0290*/ 	.word	0x00000000
        /*0294*/ 	.short	0x010a
        /*0296*/ 	.byte	0x3f
	.zero		1


	//   ....[34]....
        /*0298*/ 	.word	0x00006630
        /*029c*/ 	.word	0x00000009
        /*02a0*/ 	.word	0x00000000
        /*02a4*/ 	.short	0x010a
        /*02a6*/ 	.byte	0x3f
	.zero		1


	//   ....[35]....
        /*02a8*/ 	.word	0x000066c0
        /*02ac*/ 	.word	0x00000006
        /*02b0*/ 	.word	0x00000000
        /*02b4*/ 	.short	0x010a
        /*02b6*/ 	.byte	0x3f
	.zero		1


	//   ....[36]....
        /*02b8*/ 	.word	0x00006750
        /*02bc*/ 	.word	0x00000009
        /*02c0*/ 	.word	0x00000000
        /*02c4*/ 	.short	0x010a
        /*02c6*/ 	.byte	0x3f
	.zero		1


	//   ....[37]....
        /*02c8*/ 	.word	0x000067e0
        /*02cc*/ 	.word	0x00000006
        /*02d0*/ 	.word	0x00000000
        /*02d4*/ 	.short	0x010a
        /*02d6*/ 	.byte	0x3f
	.zero		1


	//   ....[38]....
        /*02d8*/ 	.word	0x00006870
        /*02dc*/ 	.word	0x00000009
        /*02e0*/ 	.word	0x00000000
        /*02e4*/ 	.short	0x010a
        /*02e6*/ 	.byte	0x3f
	.zero		1


	//   ....[39]....
        /*02e8*/ 	.word	0x00006900
        /*02ec*/ 	.word	0x00000006
        /*02f0*/ 	.word	0x00000000
        /*02f4*/ 	.short	0x010a
        /*02f6*/ 	.byte	0x3f
	.zero		1


	//   ....[40]....
        /*02f8*/ 	.word	0x00006990
        /*02fc*/ 	.word	0x00000009
        /*0300*/ 	.word	0x00000000
        /*0304*/ 	.short	0x010a
        /*0306*/ 	.byte	0x3f
	.zero		1


	//   ....[41]....
        /*0308*/ 	.word	0x00006a20
        /*030c*/ 	.word	0x00000006
        /*0310*/ 	.word	0x00000000
        /*0314*/ 	.short	0x010a
        /*0316*/ 	.byte	0x3f
	.zero		1


	//   ....[42]....
        /*0318*/ 	.word	0x00006ab0
        /*031c*/ 	.word	0x00000003
        /*0320*/ 	.word	0x00000000
        /*0324*/ 	.short	0x010a
        /*0326*/ 	.byte	0x3f
	.zero		1


	//   ....[43]....
        /*0328*/ 	.word	0x00006b20
        /*032c*/ 	.word	0x0000004a
        /*0330*/ 	.word	0x00000000
        /*0334*/ 	.short	0x010a
        /*0336*/ 	.byte	0x3f
	.zero		1


	//   ....[44]....
        /*0338*/ 	.word	0x00006bf0
        /*033c*/ 	.word	0x00000014
        /*0340*/ 	.word	0x00000060
        /*0344*/ 	.short	0x010a
        /*0346*/ 	.byte	0x3f
	.zero		1


	//   ....[45]....
        /*0348*/ 	.word	0x00006cc0
        /*034c*/ 	.word	0x00000006
        /*0350*/ 	.word	0x00000000
        /*0354*/ 	.short	0x010a
        /*0356*/ 	.byte	0x3f
	.zero		1


	//   ....[46]....
        /*0358*/ 	.word	0x00006d10
        /*035c*/ 	.word	0x00000007
        /*0360*/ 	.word	0x00000000
        /*0364*/ 	.short	0x010a
        /*0366*/ 	.byte	0x3f
	.zero		1


	//   ....[47]....
        /*0368*/ 	.word	0x00006d60
        /*036c*/ 	.word	0x00000006
        /*0370*/ 	.word	0x00000000
        /*0374*/ 	.short	0x010a
        /*0376*/ 	.byte	0x3f
	.zero		1


	//   ....[48]....
        /*0378*/ 	.word	0x00006db0
        /*037c*/ 	.word	0x00000009
        /*0380*/ 	.word	0x00000000
        /*0384*/ 	.short	0x010a
        /*0386*/ 	.byte	0x3f
	.zero		1


	//   ....[49]....
        /*0388*/ 	.word	0x00006e00
        /*038c*/ 	.word	0x00000006
        /*0390*/ 	.word	0x00000000
        /*0394*/ 	.short	0x010a
        /*0396*/ 	.byte	0x3f
	.zero		1


	//   ....[50]....
        /*0398*/ 	.word	0x00006e50
        /*039c*/ 	.word	0x00000009
        /*03a0*/ 	.word	0x00000000
        /*03a4*/ 	.short	0x010a
        /*03a6*/ 	.byte	0x3f
	.zero		1


	//   ....[51]....
        /*03a8*/ 	.word	0x00006ea0
        /*03ac*/ 	.word	0x00000006
        /*03b0*/ 	.word	0x00000000
        /*03b4*/ 	.short	0x010a
        /*03b6*/ 	.byte	0x3f
	.zero		1


	//   ....[52]....
        /*03b8*/ 	.word	0x00006ef0
        /*03bc*/ 	.word	0x00000009
        /*03c0*/ 	.word	0x00000000
        /*03c4*/ 	.short	0x010a
        /*03c6*/ 	.byte	0x3f
	.zero		1


	//   ....[53]....
        /*03c8*/ 	.word	0x00006f40
        /*03cc*/ 	.word	0x00000006
        /*03d0*/ 	.word	0x00000000
        /*03d4*/ 	.short	0x010a
        /*03d6*/ 	.byte	0x3f
	.zero		1


	//   ....[54]....
        /*03d8*/ 	.word	0x00006f90
        /*03dc*/ 	.word	0x00000009
        /*03e0*/ 	.word	0x00000000
        /*03e4*/ 	.short	0x010a
        /*03e6*/ 	.byte	0x3f
	.zero		1


	//   ....[55]....
        /*03e8*/ 	.word	0x00006fe0
        /*03ec*/ 	.word	0x00000006
        /*03f0*/ 	.word	0x00000000
        /*03f4*/ 	.short	0x010a
        /*03f6*/ 	.byte	0x3f
	.zero		1


	//----- nvinfo : EIATTR_NUM_MBARRIERS
	.align		4
.L_28:
        /*03f8*/ 	.byte	0x03, 0x38
        /*03fa*/ 	.short	0x001a


	//----- nvinfo : EIATTR_EXIT_INSTR_OFFSETS
	.align		4
        /*03fc*/ 	.byte	0x04, 0x1c
        /*03fe*/ 	.short	(.L_30 - .L_29)


	//   ....[0]....
.L_29:
        /*0400*/ 	.word	0x00000aa0


	//   ....[1]....
        /*0404*/ 	.word	0x00001290


	//   ....[2]....
        /*0408*/ 	.word	0x00005040


	//   ....[3]....
        /*040c*/ 	.word	0x000055a0


	//   ....[4]....
        /*0410*/ 	.word	0x00006b00


	//----- nvinfo : EIATTR_MAX_THREADS
	.align		4
.L_30:
        /*0414*/ 	.byte	0x04, 0x05
        /*0416*/ 	.short	(.L_32 - .L_31)
.L_31:
        /*0418*/ 	.word	0x00000180
        /*041c*/ 	.word	0x00000001
        /*0420*/ 	.word	0x00000001


	//----- nvinfo : EIATTR_CRS_STACK_SIZE
	.align		4
.L_32:
        /*0424*/ 	.byte	0x04, 0x1e
        /*0426*/ 	.short	(.L_34 - .L_33)
.L_33:
        /*0428*/ 	.word	0x00000000


	//----- nvinfo : EIATTR_CBANK_PARAM_SIZE
	.align		4
.L_34:
        /*042c*/ 	.byte	0x03, 0x19
        /*042e*/ 	.short	0x0570


	//----- nvinfo : EIATTR_PARAM_CBANK
	.align		4
        /*0430*/ 	.byte	0x04, 0x0a
        /*0432*/ 	.short	(.L_36 - .L_35)
	.align		4
.L_35:
        /*0434*/ 	.word	index@(.nv.constant0._ZN7cutlass13device_kernelINS_4gemm6kernel13GemmUniversalIN4cute5tupleIJiiiiEEENS1_10collective13CollectiveMmaINS1_43MainloopSm90TmaGmmaWarpSpecializedSparseFP8ILi12ENS5_IJNS4_1CILi2EEENSA_ILi1EEESC_EEENS1_35KernelTmaWarpSpecializedCooperativeEEENS5_IJNSA_ILi128EEENSA_ILi64EEESG_EEENS_12float_e4m3_tENS5_IJNS4_6LayoutINS5_IJiNS5_IJSB_iEEEiEEENS5_IJlNS5_IJSC_SB_EEElEEEEENSK_INS5_IJNS5_IJSH_iEEENS5_IJSG_iEEEiEEENS5_IJNS5_IJSG_NSA_ILi8192EEEEEENS5_IJSC_lEEElEEEEEEEESJ_NS5_IJlSC_lEEENS4_8TiledMMAINS4_8MMA_AtomIJNS4_4SM904GMMA6SPARSE31GMMA_64x64x64_F32E4M3E4M3_SS_TNILNS13_7ScaleInE1ELS16_1ELNS13_9SparseSelE0EEEEEENSK_ISD_NS5_IJSC_NSA_ILi0EEES1A_EEEEENS5_IJNS4_10UnderscoreES1D_S1D_EEEEENS4_13SM90_TMA_LOADENS4_14ComposedLayoutINS4_7SwizzleILi2ELi4ELi3EEENS4_25smem_sparse_ptr_flag_bitsILi2ELi8EEENSK_INS5_IJNS5_IJSC_NSA_ILi8EEEEEENS5_IJSB_SH_EEEEEENS5_IJNS5_IJS1A_SG_EEESN_EEEEEEEvNS4_8identityENS4_23SM90_TMA_LOAD_MULTICASTENS1H_INS1I_ILi3ELi4ELi3EEENS4_18smem_ptr_flag_bitsILi8EEENSK_INS5_IJS1M_SG_EEENS5_IJSG_SC_EEEEEEEvS1U_EENS_8epilogue10collective6detail29Sm90TmaWarpSpecializedAdapterINS25_15DefaultEpilogueIfNS5_IJSC_llEEES29_NS24_6thread17LinearCombinationIfLi1EffLNS2A_9ScaleType4KindE0ELNS_15FloatRoundStyleE2EfEENS1_15EpilogueDefaultEEEEEvvEEEEvNT_6ParamsE)
        /*0438*/ 	.short	0x0210
        /*043a*/ 	.short	0x0570


	//----- nvinfo : EIATTR_SW_WAR
	.align		4
.L_36:
        /*043c*/ 	.byte	0x04, 0x36
        /*043e*/ 	.short	(.L_38 - .L_37)
.L_37:
        /*0440*/ 	.word	0x00000008
.L_38:


//--------------------- .nv.callgraph             --------------------------
	.section	.nv.callgraph,"",@"SHT_CUDA_CALLGRAPH"
	.align	4
	.sectionentsize	8
	.align		4
        /*0000*/ 	.word	0x00000000
	.align		4
        /*0004*/ 	.word	0xffffffff
	.align		4
        /*0008*/ 	.word	0x00000000
	.align		4
        /*000c*/ 	.word	0xfffffffe
	.align		4
        /*0010*/ 	.word	0x00000000
	.align		4
        /*0014*/ 	.word	0xfffffffd
	.align		4
        /*0018*/ 	.word	0x00000000
	.align		4
        /*001c*/ 	.word	0xfffffffc


//--------------------- .nv.constant4             --------------------------
	.section	.nv.constant4,"a",@progbits
	.align	8
	.align		8
.nv.constant4:
        /*0000*/ 	.dword	_ZN39_INTERNAL_67b397ce_4_k_cu_71823d54_26174cuda3std3__45__cpo5beginE
	.align		8
        /*0008*/ 	.dword	_ZN39_INTERNAL_67b397ce_4_k_cu_71823d54_26174cuda3std3__45__cpo3endE
	.align		8
        /*0010*/ 	.dword	_ZN39_INTERNAL_67b397ce_4_k_cu_71823d54_26174cuda3std3__45__cpo6cbeginE
	.align		8
        /*0018*/ 	.dword	_ZN39_INTERNAL_67b397ce_4_k_cu_71823d54_26174cuda3std3__45__cpo4cendE
	.align		8
        /*0020*/ 	.dword	_ZN39_INTERNAL_67b397ce_4_k_cu_71823d54_26174cuda3std3__441_GLOBAL__N__67b397ce_4_k_cu_71823d54_26176ignoreE
	.align		8
        /*0028*/ 	.dword	_ZN39_INTERNAL_67b397ce_4_k_cu_71823d54_26174cuda3std3__419piecewise_constructE
	.align		8
        /*0030*/ 	.dword	_ZN39_INTERNAL_67b397ce_4_k_cu_71823d54_26174cuda3std3__48in_placeE
	.align		8
        /*0038*/ 	.dword	_ZN39_INTERNAL_67b397ce_4_k_cu_71823d54_26174cuda3std6ranges3__45__cpo4swapE
	.align		8
        /*0040*/ 	.dword	_ZN39_INTERNAL_67b397ce_4_k_cu_71823d54_26174cuda3std6ranges3__45__cpo9iter_moveE
	.align		8
        /*0048*/ 	.dword	_ZN39_INTERNAL_67b397ce_4_k_cu_71823d54_26174cute7productE
	.align		8
        /*0050*/ 	.dword	_ZN39_INTERNAL_67b397ce_4_k_cu_71823d54_26174cute1_E


//--------------------- .text._ZN7cutlass13device_kernelINS_4gemm6kernel13GemmUniversalIN4cute5tupleIJiiiiEEENS1_10collective13CollectiveMmaINS1_43MainloopSm90TmaGmmaWarpSpecializedSparseFP8ILi12ENS5_IJNS4_1CILi2EEENSA_ILi1EEESC_EEENS1_35KernelTmaWarpSpecializedCooperativeEEENS5_IJNSA_ILi128EEENSA_ILi64EEESG_EEENS_12float_e4m3_tENS5_IJNS4_6LayoutINS5_IJiNS5_IJSB_iEEEiEEENS5_IJlNS5_IJSC_SB_EEElEEEEENSK_INS5_IJNS5_IJSH_iEEENS5_IJSG_iEEEiEEENS5_IJNS5_IJSG_NSA_ILi8192EEEEEENS5_IJSC_lEEElEEEEEEEESJ_NS5_IJlSC_lEEENS4_8TiledMMAINS4_8MMA_AtomIJNS4_4SM904GMMA6SPARSE31GMMA_64x64x64_F32E4M3E4M3_SS_TNILNS13_7ScaleInE1ELS16_1ELNS13_9SparseSelE0EEEEEENSK_ISD_NS5_IJSC_NSA_ILi0EEES1A_EEEEENS5_IJNS4_10UnderscoreES1D_S1D_EEEEENS4_13SM90_TMA_LOADENS4_14ComposedLayoutINS4_7SwizzleILi2ELi4ELi3EEENS4_25smem_sparse_ptr_flag_bitsILi2ELi8EEENSK_INS5_IJNS5_IJSC_NSA_ILi8EEEEEENS5_IJSB_SH_EEEEEENS5_IJNS5_IJS1A_SG_EEESN_EEEEEEEvNS4_8identityENS4_23SM90_TMA_LOAD_MULTICASTENS1H_INS1I_ILi3ELi4ELi3EEENS4_18smem_ptr_flag_bitsILi8EEENSK_INS5_IJS1M_SG_EEENS5_IJSG_SC_EEEEEEEvS1U_EENS_8epilogue10collective6detail29Sm90TmaWarpSpecializedAdapterINS25_15DefaultEpilogueIfNS5_IJSC_llEEES29_NS24_6thread17LinearCombinationIfLi1EffLNS2A_9ScaleType4KindE0ELNS_15FloatRoundStyleE2EfEENS1_15EpilogueDefaultEEEEEvvEEEEvNT_6ParamsE --------------------------
	.section	.text._ZN7cutlass13device_kernelINS_4gemm6kernel13GemmUniversalIN4cute5tupleIJiiiiEEENS1_10collective13CollectiveMmaINS1_43MainloopSm90TmaGmmaWarpSpecializedSparseFP8ILi12ENS5_IJNS4_1CILi2EEENSA_ILi1EEESC_EEENS1_35KernelTmaWarpSpecializedCooperativeEEENS5_IJNSA_ILi128EEENSA_ILi64EEESG_EEENS_12float_e4m3_tENS5_IJNS4_6LayoutINS5_IJiNS5_IJSB_iEEEiEEENS5_IJlNS5_IJSC_SB_EEElEEEEENSK_INS5_IJNS5_IJSH_iEEENS5_IJSG_iEEEiEEENS5_IJNS5_IJSG_NSA_ILi8192EEEEEENS5_IJSC_lEEElEEEEEEEESJ_NS5_IJlSC_lEEENS4_8TiledMMAINS4_8MMA_AtomIJNS4_4SM904GMMA6SPARSE31GMMA_64x64x64_F32E4M3E4M3_SS_TNILNS13_7ScaleInE1ELS16_1ELNS13_9SparseSelE0EEEEEENSK_ISD_NS5_IJSC_NSA_ILi0EEES1A_EEEEENS5_IJNS4_10UnderscoreES1D_S1D_EEEEENS4_13SM90_TMA_LOADENS4_14ComposedLayoutINS4_7SwizzleILi2ELi4ELi3EEENS4_25smem_sparse_ptr_flag_bitsILi2ELi8EEENSK_INS5_IJNS5_IJSC_NSA_ILi8EEEEEENS5_IJSB_SH_EEEEEENS5_IJNS5_IJS1A_SG_EEESN_EEEEEEEvNS4_8identityENS4_23SM90_TMA_LOAD_MULTICASTENS1H_INS1I_ILi3ELi4ELi3EEENS4_18smem_ptr_flag_bitsILi8EEENSK_INS5_IJS1M_SG_EEENS5_IJSG_SC_EEEEEEEvS1U_EENS_8epilogue10collective6detail29Sm90TmaWarpSpecializedAdapterINS25_15DefaultEpilogueIfNS5_IJSC_llEEES29_NS24_6thread17LinearCombinationIfLi1EffLNS2A_9ScaleType4KindE0ELNS_15FloatRoundStyleE2EfEENS1_15EpilogueDefaultEEEEEvvEEEEvNT_6ParamsE,"ax",@progbits
	.align	128
.text._ZN7cutlass13device_kernelINS_4gemm6kernel13GemmUniversalIN4cute5tupleIJiiiiEEENS1_10collective13CollectiveMmaINS1_43MainloopSm90TmaGmmaWarpSpecializedSparseFP8ILi12ENS5_IJNS4_1CILi2EEENSA_ILi1EEESC_EEENS1_35KernelTmaWarpSpecializedCooperativeEEENS5_IJNSA_ILi128EEENSA_ILi64EEESG_EEENS_12float_e4m3_tENS5_IJNS4_6LayoutINS5_IJiNS5_IJSB_iEEEiEEENS5_IJlNS5_IJSC_SB_EEElEEEEENSK_INS5_IJNS5_IJSH_iEEENS5_IJSG_iEEEiEEENS5_IJNS5_IJSG_NSA_ILi8192EEEEEENS5_IJSC_lEEElEEEEEEEESJ_NS5_IJlSC_lEEENS4_8TiledMMAINS4_8MMA_AtomIJNS4_4SM904GMMA6SPARSE31GMMA_64x64x64_F32E4M3E4M3_SS_TNILNS13_7ScaleInE1ELS16_1ELNS13_9SparseSelE0EEEEEENSK_ISD_NS5_IJSC_NSA_ILi0EEES1A_EEEEENS5_IJNS4_10UnderscoreES1D_S1D_EEEEENS4_13SM90_TMA_LOADENS4_14ComposedLayoutINS4_7SwizzleILi2ELi4ELi3EEENS4_25smem_sparse_ptr_flag_bitsILi2ELi8EEENSK_INS5_IJNS5_IJSC_NSA_ILi8EEEEEENS5_IJSB_SH_EEEEEENS5_IJNS5_IJS1A_SG_EEESN_EEEEEEEvNS4_8identityENS4_23SM90_TMA_LOAD_MULTICASTENS1H_INS1I_ILi3ELi4ELi3EEENS4_18smem_ptr_flag_bitsILi8EEENSK_INS5_IJS1M_SG_EEENS5_IJSG_SC_EEEEEEEvS1U_EENS_8epilogue10collective6detail29Sm90TmaWarpSpecializedAdapterINS25_15DefaultEpilogueIfNS5_IJSC_llEEES29_NS24_6thread17LinearCombinationIfLi1EffLNS2A_9ScaleType4KindE0ELNS_15FloatRoundStyleE2EfEENS1_15EpilogueDefaultEEEEEvvEEEEvNT_6ParamsE:
        .type           _ZN7cutlass13device_kernelINS_4gemm6kernel13GemmUniversalIN4cute5tupleIJiiiiEEENS1_10collective13CollectiveMmaINS1_43MainloopSm90TmaGmmaWarpSpecializedSparseFP8ILi12ENS5_IJNS4_1CILi2EEENSA_ILi1EEESC_EEENS1_35KernelTmaWarpSpecializedCooperativeEEENS5_IJNSA_ILi128EEENSA_ILi64EEESG_EEENS_12float_e4m3_tENS5_IJNS4_6LayoutINS5_IJiNS5_IJSB_iEEEiEEENS5_IJlNS5_IJSC_SB_EEElEEEEENSK_INS5_IJNS5_IJSH_iEEENS5_IJSG_iEEEiEEENS5_IJNS5_IJSG_NSA_ILi8192EEEEEENS5_IJSC_lEEElEEEEEEEESJ_NS5_IJlSC_lEEENS4_8TiledMMAINS4_8MMA_AtomIJNS4_4SM904GMMA6SPARSE31GMMA_64x64x64_F32E4M3E4M3_SS_TNILNS13_7ScaleInE1ELS16_1ELNS13_9SparseSelE0EEEEEENSK_ISD_NS5_IJSC_NSA_ILi0EEES1A_EEEEENS5_IJNS4_10UnderscoreES1D_S1D_EEEEENS4_13SM90_TMA_LOADENS4_14ComposedLayoutINS4_7SwizzleILi2ELi4ELi3EEENS4_25smem_sparse_ptr_flag_bitsILi2ELi8EEENSK_INS5_IJNS5_IJSC_NSA_ILi8EEEEEENS5_IJSB_SH_EEEEEENS5_IJNS5_IJS1A_SG_EEESN_EEEEEEEvNS4_8identityENS4_23SM90_TMA_LOAD_MULTICASTENS1H_INS1I_ILi3ELi4ELi3EEENS4_18smem_ptr_flag_bitsILi8EEENSK_INS5_IJS1M_SG_EEENS5_IJSG_SC_EEEEEEEvS1U_EENS_8epilogue10collective6detail29Sm90TmaWarpSpecializedAdapterINS25_15DefaultEpilogueIfNS5_IJSC_llEEES29_NS24_6thread17LinearCombinationIfLi1EffLNS2A_9ScaleType4KindE0ELNS_15FloatRoundStyleE2EfEENS1_15EpilogueDefaultEEEEEvvEEEEvNT_6ParamsE,@function
        .size           _ZN7cutlass13device_kernelINS_4gemm6kernel13GemmUniversalIN4cute5tupleIJiiiiEEENS1_10collective13CollectiveMmaINS1_43MainloopSm90TmaGmmaWarpSpecializedSparseFP8ILi12ENS5_IJNS4_1CILi2EEENSA_ILi1EEESC_EEENS1_35KernelTmaWarpSpecializedCooperativeEEENS5_IJNSA_ILi128EEENSA_ILi64EEESG_EEENS_12float_e4m3_tENS5_IJNS4_6LayoutINS5_IJiNS5_IJSB_iEEEiEEENS5_IJlNS5_IJSC_SB_EEElEEEEENSK_INS5_IJNS5_IJSH_iEEENS5_IJSG_iEEEiEEENS5_IJNS5_IJSG_NSA_ILi8192EEEEEENS5_IJSC_lEEElEEEEEEEESJ_NS5_IJlSC_lEEENS4_8TiledMMAINS4_8MMA_AtomIJNS4_4SM904GMMA6SPARSE31GMMA_64x64x64_F32E4M3E4M3_SS_TNILNS13_7ScaleInE1ELS16_1ELNS13_9SparseSelE0EEEEEENSK_ISD_NS5_IJSC_NSA_ILi0EEES1A_EEEEENS5_IJNS4_10UnderscoreES1D_S1D_EEEEENS4_13SM90_TMA_LOADENS4_14ComposedLayoutINS4_7SwizzleILi2ELi4ELi3EEENS4_25smem_sparse_ptr_flag_bitsILi2ELi8EEENSK_INS5_IJNS5_IJSC_NSA_ILi8EEEEEENS5_IJSB_SH_EEEEEENS5_IJNS5_IJS1A_SG_EEESN_EEEEEEEvNS4_8identityENS4_23SM90_TMA_LOAD_MULTICASTENS1H_INS1I_ILi3ELi4ELi3EEENS4_18smem_ptr_flag_bitsILi8EEENSK_INS5_IJS1M_SG_EEENS5_IJSG_SC_EEEEEEEvS1U_EENS_8epilogue10collective6detail29Sm90TmaWarpSpecializedAdapterINS25_15DefaultEpilogueIfNS5_IJSC_llEEES29_NS24_6thread17LinearCombinationIfLi1EffLNS2A_9ScaleType4KindE0ELNS_15FloatRoundStyleE2EfEENS1_15EpilogueDefaultEEEEEvvEEEEvNT_6ParamsE,(.L_x_143 - _ZN7cutlass13device_kernelINS_4gemm6kernel13GemmUniversalIN4cute5tupleIJiiiiEEENS1_10collective13CollectiveMmaINS1_43MainloopSm90TmaGmmaWarpSpecializedSparseFP8ILi12ENS5_IJNS4_1CILi2EEENSA_ILi1EEESC_EEENS1_35KernelTmaWarpSpecializedCooperativeEEENS5_IJNSA_ILi128EEENSA_ILi64EEESG_EEENS_12float_e4m3_tENS5_IJNS4_6LayoutINS5_IJiNS5_IJSB_iEEEiEEENS5_IJlNS5_IJSC_SB_EEElEEEEENSK_INS5_IJNS5_IJSH_iEEENS5_IJSG_iEEEiEEENS5_IJNS5_IJSG_NSA_ILi8192EEEEEENS5_IJSC_lEEElEEEEEEEESJ_NS5_IJlSC_lEEENS4_8TiledMMAINS4_8MMA_AtomIJNS4_4SM904GMMA6SPARSE31GMMA_64x64x64_F32E4M3E4M3_SS_TNILNS13_7ScaleInE1ELS16_1ELNS13_9SparseSelE0EEEEEENSK_ISD_NS5_IJSC_NSA_ILi0EEES1A_EEEEENS5_IJNS4_10UnderscoreES1D_S1D_EEEEENS4_13SM90_TMA_LOADENS4_14ComposedLayoutINS4_7SwizzleILi2ELi4ELi3EEENS4_25smem_sparse_ptr_flag_bitsILi2ELi8EEENSK_INS5_IJNS5_IJSC_NSA_ILi8EEEEEENS5_IJSB_SH_EEEEEENS5_IJNS5_IJS1A_SG_EEESN_EEEEEEEvNS4_8identityENS4_23SM90_TMA_LOAD_MULTICASTENS1H_INS1I_ILi3ELi4ELi3EEENS4_18smem_ptr_flag_bitsILi8EEENSK_INS5_IJS1M_SG_EEENS5_IJSG_SC_EEEEEEEvS1U_EENS_8epilogue10collective6detail29Sm90TmaWarpSpecializedAdapterINS25_15DefaultEpilogueIfNS5_IJSC_llEEES29_NS24_6thread17LinearCombinationIfLi1EffLNS2A_9ScaleType4KindE0ELNS_15FloatRoundStyleE2EfEENS1_15EpilogueDefaultEEEEEvvEEEEvNT_6ParamsE)
        .other          _ZN7cutlass13device_kernelINS_4gemm6kernel13GemmUniversalIN4cute5tupleIJiiiiEEENS1_10collective13CollectiveMmaINS1_43MainloopSm90TmaGmmaWarpSpecializedSparseFP8ILi12ENS5_IJNS4_1CILi2EEENSA_ILi1EEESC_EEENS1_35KernelTmaWarpSpecializedCooperativeEEENS5_IJNSA_ILi128EEENSA_ILi64EEESG_EEENS_12float_e4m3_tENS5_IJNS4_6LayoutINS5_IJiNS5_IJSB_iEEEiEEENS5_IJlNS5_IJSC_SB_EEElEEEEENSK_INS5_IJNS5_IJSH_iEEENS5_IJSG_iEEEiEEENS5_IJNS5_IJSG_NSA_ILi8192EEEEEENS5_IJSC_lEEElEEEEEEEESJ_NS5_IJlSC_lEEENS4_8TiledMMAINS4_8MMA_AtomIJNS4_4SM904GMMA6SPARSE31GMMA_64x64x64_F32E4M3E4M3_SS_TNILNS13_7ScaleInE1ELS16_1ELNS13_9SparseSelE0EEEEEENSK_ISD_NS5_IJSC_NSA_ILi0EEES1A_EEEEENS5_IJNS4_10UnderscoreES1D_S1D_EEEEENS4_13SM90_TMA_LOADENS4_14ComposedLayoutINS4_7SwizzleILi2ELi4ELi3EEENS4_25smem_sparse_ptr_flag_bitsILi2ELi8EEENSK_INS5_IJNS5_IJSC_NSA_ILi8EEEEEENS5_IJSB_SH_EEEEEENS5_IJNS5_IJS1A_SG_EEESN_EEEEEEEvNS4_8identityENS4_23SM90_TMA_LOAD_MULTICASTENS1H_INS1I_ILi3ELi4ELi3EEENS4_18smem_ptr_flag_bitsILi8EEENSK_INS5_IJS1M_SG_EEENS5_IJSG_SC_EEEEEEEvS1U_EENS_8epilogue10collective6detail29Sm90TmaWarpSpecializedAdapterINS25_15DefaultEpilogueIfNS5_IJSC_llEEES29_NS24_6thread17LinearCombinationIfLi1EffLNS2A_9ScaleType4KindE0ELNS_15FloatRoundStyleE2EfEENS1_15EpilogueDefaultEEEEEvvEEEEvNT_6ParamsE,@"STO_CUDA_ENTRY STV_DEFAULT"
_ZN7cutlass13device_kernelINS_4gemm6kernel13GemmUniversalIN4cute5tupleIJiiiiEEENS1_10collective13CollectiveMmaINS1_43MainloopSm90TmaGmmaWarpSpecializedSparseFP8ILi12ENS5_IJNS4_1CILi2EEENSA_ILi1EEESC_EEENS1_35KernelTmaWarpSpecializedCooperativeEEENS5_IJNSA_ILi128EEENSA_ILi64EEESG_EEENS_12float_e4m3_tENS5_IJNS4_6LayoutINS5_IJiNS5_IJSB_iEEEiEEENS5_IJlNS5_IJSC_SB_EEElEEEEENSK_INS5_IJNS5_IJSH_iEEENS5_IJSG_iEEEiEEENS5_IJNS5_IJSG_NSA_ILi8192EEEEEENS5_IJSC_lEEElEEEEEEEESJ_NS5_IJlSC_lEEENS4_8TiledMMAINS4_8MMA_AtomIJNS4_4SM904GMMA6SPARSE31GMMA_64x64x64_F32E4M3E4M3_SS_TNILNS13_7ScaleInE1ELS16_1ELNS13_9SparseSelE0EEEEEENSK_ISD_NS5_IJSC_NSA_ILi0EEES1A_EEEEENS5_IJNS4_10UnderscoreES1D_S1D_EEEEENS4_13SM90_TMA_LOADENS4_14ComposedLayoutINS4_7SwizzleILi2ELi4ELi3EEENS4_25smem_sparse_ptr_flag_bitsILi2ELi8EEENSK_INS5_IJNS5_IJSC_NSA_ILi8EEEEEENS5_IJSB_SH_EEEEEENS5_IJNS5_IJS1A_SG_EEESN_EEEEEEEvNS4_8identityENS4_23SM90_TMA_LOAD_MULTICASTENS1H_INS1I_ILi3ELi4ELi3EEENS4_18smem_ptr_flag_bitsILi8EEENSK_INS5_IJS1M_SG_EEENS5_IJSG_SC_EEEEEEEvS1U_EENS_8epilogue10collective6detail29Sm90TmaWarpSpecializedAdapterINS25_15DefaultEpilogueIfNS5_IJSC_llEEES29_NS24_6thread17LinearCombinationIfLi1EffLNS2A_9ScaleType4KindE0ELNS_15FloatRoundStyleE2EfEENS1_15EpilogueDefaultEEEEEvvEEEEvNT_6ParamsE:
[----:B------:R-:W-:Y:S01]  /*0000*/  LDC R1, c[0x0][0x28] ;  /* 0x00000a00ff017b82 */ /* 0x000fe20000000800 */
[----:B------:R-:W0:Y:S01]  /*0010*/  S2R R0, SR_TID.X ;  /* 0x0000000000007919 */ /* 0x000e220000002100 */
[----:B------:R-:W-:Y:S01]  /*0020*/  ELECT P0, URZ, PT ;  /* 0x00000000003f782f */ /* 0x000fe20003800000 */
[----:B------:R-:W-:Y:S01]  /*0030*/  BSSY B0, `(.L_x_0) ;  /* 0x0000012000007945 */ /* 0x000fe20003800000 */
[--C-:B0-----:R-:W-:Y:S02]  /*0040*/  SHF.R.U32.HI R2, RZ, 0x5, R0.reuse ;  /* 0x00000005ff027819 */ /* 0x101fe40000011600 */
[----:B------:R-:W-:-:S03]  /*0050*/  SHF.R.U32.HI R8, RZ, 0x7, R0 ;  /* 0x00000007ff087819 */ /* 0x000fc60000011600 */
[----:B------:R-:W0:Y:S04]  /*0060*/  SHFL.IDX PT, R9, R2, RZ, 0x1f ;  /* 0x00001fff02097589 */ /* 0x000e2800000e0000 */
[----:B------:R1:W2:Y:S01]  /*0070*/  SHFL.IDX PT, R3, R8, RZ, 0x1f ;  /* 0x00001fff08037589 */ /* 0x0002a200000e0000 */
[----:B0-----:R-:W-:-:S13]  /*0080*/  ISETP.NE.OR P0, PT, R9, RZ, !P0 ;  /* 0x000000ff0900720c */ /* 0x001fda0004705670 */
[----:B-12---:R-:W-:Y:S05]  /*0090*/  @P0 BRA `(.L_x_1) ;  /* 0x00000000002c0947 */ /* 0x006fea0003800000 */
[----:B------:R-:W-:Y:S02]  /*00a0*/  ULDC.64 UR4, c[0x0][0x198] ;  /* 0x0000660000047ab9 */ /* 0x000fe40000000a00 */
[----:B------:R-:W-:Y:S02]  /*00b0*/  UIADD3 UR6, UP0, UR4, 0xf0, URZ ;  /* 0x000000f004067890 */ /* 0x000fe4000ff1e03f */
[----:B------:R-:W-:Y:S02]  /*00c0*/  UIADD3 UR8, UP1, UR4, 0x1f0, URZ ;  /* 0x000001f004087890 */ /* 0x000fe4000ff3e03f */
[----:B------:R-:W-:Y:S02]  /*00d0*/  UIADD3 UR4, UP2, UR4, 0x2f0, URZ ;  /* 0x000002f004047890 */ /* 0x000fe4000ff5e03f */
[----:B------:R-:W-:Y:S02]  /*00e0*/  UIADD3.X UR7, URZ, UR5, URZ, UP0, !UPT ;  /* 0x000000053f077290 */ /* 0x000fe400087fe43f */
[----:B------:R-:W-:-:S02]  /*00f0*/  UIADD3.X UR9, URZ, UR5, URZ, UP1, !UPT ;  /* 0x000000053f097290 */ /* 0x000fc40008ffe43f */
[----:B------:R-:W-:-:S05]  /*0100*/  UIADD3.X UR5, URZ, UR5, URZ, UP2, !UPT ;  /* 0x000000053f057290 */ /* 0x000fca00097fe43f */
[----:B------:R0:W-:Y:S02]  /*0110*/  UTMACCTL.PF [UR6] ;  /* 0x00000000060079b9 */ /* 0x0001e40008040000 */
[----:B------:R0:W-:Y:S02]  /*0120*/  UTMACCTL.PF [UR8] ;  /* 0x00000000080079b9 */ /* 0x0001e40008040000 */
[----:B------:R0:W-:Y:S02]  /*0130*/  UTMACCTL.PF [UR4] ;  /* 0x00000000040079b9 */ /* 0x0001e40008040000 */
[----:B0-----:R-:W-:Y:S01]  /*0140*/  NOP ;  /* 0x0000000000007918 */ /* 0x001fe20000000000 */
.L_x_1:
[----:B------:R-:W-:Y:S05]  /*0150*/  BSYNC B0 ;  /* 0x0000000000007941 */ /* 0x000fea0003800000 */
.L_x_0:
[----:B------:R-:W0:Y:S02]  /*0160*/  SHFL.IDX PT, R4, R2, RZ, 0x1f ;  /* 0x00001fff02047589 */ /* 0x000e2400000e0000 */
[----:B0-----:R-:W-:-:S13]  /*0170*/  ISETP.NE.AND P0, PT, R4, RZ, PT ;  /* 0x000000ff0400720c */ /* 0x001fda0003f05270 */
[----:B------:R-:W-:Y:S05]  /*0180*/  @P0 BRA `(.L_x_2) ;  /* 0x0000000000a40947 */ /* 0x000fea0003800000 */
[----:B------:R-:W-:Y:S01]  /*0190*/  ELECT P0, URZ, PT ;  /* 0x00000000003f782f */ /* 0x000fe20003800000 */
[----:B------:R-:W-:-:S12]  /*01a0*/  BSSY B0, `(.L_x_2) ;  /* 0x0000027000007945 */ /* 0x000fd80003800000 */
[----:B------:R-:W-:Y:S05]  /*01b0*/  @!P0 BRA `(.L_x_3) ;  /* 0x0000000000948947 */ /* 0x000fea0003800000 */
[----:B------:R-:W0:Y:S01]  /*01c0*/  S2UR UR8, SR_CgaCtaId ;  /* 0x00000000000879c3 */ /* 0x000e220000008800 */
[----:B------:R-:W-:Y:S01]  /*01d0*/  UMOV UR4, 0x400 ;  /* 0x0000040000047882 */ /* 0x000fe20000000000 */
[----:B------:R-:W-:Y:S01]  /*01e0*/  UMOV UR5, 0x1 ;  /* 0x0000000100057882 */ /* 0x000fe20000000000 */
[----:B------:R-:W-:Y:S02]  /*01f0*/  UMOV UR6, 0x4 ;  /* 0x0000000400067882 */ /* 0x000fe40000000000 */
[----:B------:R-:W-:-:S04]  /*0200*/  UIADD3 UR6, -UR6, 0x100000, URZ ;  /* 0x0010000006067890 */ /* 0x000fc8000fffe13f */
[----:B------:R-:W-:Y:S02]  /*0210*/  USHF.L.U32 UR7, UR6, 0xb, URZ ;  /* 0x0000000b06077899 */ /* 0x000fe4000800063f */
[----:B------:R-:W-:Y:S02]  /*0220*/  USHF.L.U32 UR6, UR6, 0x1, URZ ;  /* 0x0000000106067899 */ /* 0x000fe4000800063f */
[----:B0-----:R-:W-:Y:S02]  /*0230*/  ULEA UR8, UR8, UR4, 0x18 ;  /* 0x0000000408087291 */ /* 0x001fe4000f8ec03f */
[----:B------:R-:W-:-:S04]  /*0240*/  UIADD3 UR4, -UR5, 0x100000, URZ ;  /* 0x0010000005047890 */ /* 0x000fc8000fffe13f */
[----:B------:R-:W-:Y:S02]  /*0250*/  USHF.L.U32 UR5, UR4, 0xb, URZ ;  /* 0x0000000b04057899 */ /* 0x000fe4000800063f */
[----:B------:R-:W-:Y:S01]  /*0260*/  USHF.L.U32 UR4, UR4, 0x1, URZ ;  /* 0x0000000104047899 */ /* 0x000fe2000800063f */
[----:B------:R-:W0:Y:S11]  /*0270*/  FENCE.VIEW.ASYNC.S ;  /* 0x00000000000073c6 */ /* 0x000e360000000000 */
[----:B0-----:R0:W1:Y:S01]  /*0280*/  SYNCS.EXCH.64 URZ, [UR8], UR4 ;  /* 0x00000004083f75b2 */ /* 0x0010620008000100 */
[----:B------:R0:W2:Y:S01]  /*0290*/  SYNCS.EXCH.64 URZ, [UR8+0x60], UR6 ;  /* 0x00006006083f75b2 */ /* 0x0000a20008000100 */
[----:B------:R0:W3:Y:S01]  /*02a0*/  SYNCS.EXCH.64 URZ, [UR8+0x8], UR4 ;  /* 0x00000804083f75b2 */ /* 0x0000e20008000100 */
[----:B------:R0:W4:Y:S01]  /*02b0*/  SYNCS.EXCH.64 URZ, [UR8+0x68], UR6 ;  /* 0x00006806083f75b2 */ /* 0x0001220008000100 */
[----:B------:R0:W0:Y:S01]  /*02c0*/  SYNCS.EXCH.64 URZ, [UR8+0x10], UR4 ;  /* 0x00001004083f75b2 */ /* 0x0000220008000100 */
        /* <DEDUP_REMOVED lines=19> */
[----:B-1----:R-:W-:Y:S01]  /*0400*/  NOP ;  /* 0x0000000000007918 */ /* 0x002fe20000000000 */
.L_x_3:
[----:B0-----:R-:W-:Y:S05]  /*0410*/  BSYNC B0 ;  /* 0x0000000000007941 */ /* 0x001fea0003800000 */
.L_x_2:
[----:B------:R-:W0:Y:S01]  /*0420*/  S2UR UR8, SR_CTAID.X ;  /* 0x00000000000879c3 */ /* 0x000e220000002500 */
[----:B------:R-:W-:Y:S01]  /*0430*/  SHF.R.S32.HI R5, RZ, 0x1f, R0 ;  /* 0x0000001fff057819 */ /* 0x000fe20000011400 */
[----:B------:R-:W1:Y:S01]  /*0440*/  SHFL.IDX PT, R2, R2, RZ, 0x1f ;  /* 0x00001fff02027589 */ /* 0x000e6200000e0000 */
[----:B------:R-:W-:Y:S02]  /*0450*/  ELECT P0, URZ, PT ;  /* 0x00000000003f782f */ /* 0x000fe40003800000 */
[----:B------:R-:W-:Y:S01]  /*0460*/  SHF.R.S32.HI R13, RZ, 0x1f, R4 ;  /* 0x0000001fff0d7819 */ /* 0x000fe20000011404 */
[----:B------:R-:W-:Y:S01]  /*0470*/  ULDC UR4, c[0x0][0x150] ;  /* 0x0000540000047ab9 */ /* 0x000fe20000000800 */
[----:B------:R-:W-:Y:S01]  /*0480*/  LEA.HI R5, R5, R0, RZ, 0x7 ;  /* 0x0000000005057211 */ /* 0x000fe200078f38ff */
[----:B------:R-:W5:Y:S01]  /*0490*/  S2R R10, SR_CTAID.Y ;  /* 0x00000000000a7919 */ /* 0x000f620000002600 */
[----:B------:R-:W2:Y:S01]  /*04a0*/  LDC R14, c[0x0][0x144] ;  /* 0x00005100ff0e7b82 */ /* 0x000ea20000000800 */
[----:B------:R-:W-:Y:S01]  /*04b0*/  LEA.HI R13, R13, R4, RZ, 0x2 ;  /* 0x000000040d0d7211 */ /* 0x000fe200078f10ff */
[----:B------:R-:W-:Y:S01]  /*04c0*/  VIADD R18, R3, 0xffffffff ;  /* 0xffffffff03127836 */ /* 0x000fe20000000000 */
[----:B------:R-:W-:Y:S01]  /*04d0*/  LOP3.LUT R5, R5, 0xffffff80, RZ, 0xc0, !PT ;  /* 0xffffff8005057812 */ /* 0x000fe200078ec0ff */
[----:B------:R-:W-:Y:S01]  /*04e0*/  NOP ;  /* 0x0000000000007918 */ /* 0x000fe20000000000 */
[----:B------:R-:W-:Y:S01]  /*04f0*/  LOP3.LUT R13, R13, 0x3ffffffc, RZ, 0xc0, !PT ;  /* 0x3ffffffc0d0d7812 */ /* 0x000fe200078ec0ff */
[----:B------:R-:W-:Y:S01]  /*0500*/  NOP ;  /* 0x0000000000007918 */ /* 0x000fe20000000000 */
[----:B------:R-:W-:Y:S01]  /*0510*/  ISETP.GE.U32.AND P5, PT, R18, 0x2, PT ;  /* 0x000000021200780c */ /* 0x000fe20003fa6070 */
[----:B------:R-:W-:Y:S01]  /*0520*/  IMAD.IADD R5, R0, 0x1, -R5 ;  /* 0x0000000100057824 */ /* 0x000fe200078e0a05 */
[----:B------:R-:W3:Y:S01]  /*0530*/  LDC R16, c[0x0][0x140] ;  /* 0x00005000ff107b82 */ /* 0x000ee20000000800 */
[----:B------:R-:W-:Y:S01]  /*0540*/  IMAD.IADD R4, R4, 0x1, -R13 ;  /* 0x0000000104047824 */ /* 0x000fe200078e0a0d */
[----:B------:R-:W-:-:S02]  /*0550*/  ISETP.NE.AND P2, PT, R3, RZ, PT ;  /* 0x000000ff0300720c */ /* 0x000fc40003f45270 */
[----:B------:R-:W-:Y:S02]  /*0560*/  SHF.R.S32.HI R6, RZ, 0x1f, R5 ;  /* 0x0000001fff067819 */ /* 0x000fe40000011405 */
[----:B------:R-:W-:Y:S02]  /*0570*/  LOP3.LUT P6, RZ, R5, 0x7, RZ, 0xc0, !PT ;  /* 0x0000000705ff7812 */ /* 0x000fe400078cc0ff */
[----:B0-----:R-:W-:Y:S02]  /*0580*/  I2FP.F32.U32 R7, UR8 ;  /* 0x0000000800077c45 */ /* 0x001fe40008201000 */
[----:B------:R-:W-:Y:S02]  /*0590*/  LEA.HI R6, R6, R5, RZ, 0x3 ;  /* 0x0000000506067211 */ /* 0x000fe400078f18ff */
[----:B-1----:R-:W-:Y:S01]  /*05a0*/  ISETP.NE.OR P0, PT, R2, RZ, !P0 ;  /* 0x000000ff0200720c */ /* 0x002fe20004705670 */
[----:B------:R-:W-:Y:S01]  /*05b0*/  FMUL R12, R7, UR4 ;  /* 0x00000004070c7c20 */ /* 0x000fe20008400000 */
[--C-:B------:R-:W-:Y:S01]  /*05c0*/  SHF.R.S32.HI R2, RZ, 0x3, R6.reuse ;  /* 0x00000003ff027819 */ /* 0x100fe20000011406 */
[----:B------:R-:W-:Y:S01]  /*05d0*/  ULDC UR4, c[0x0][0x154] ;  /* 0x0000550000047ab9 */ /* 0x000fe20000000800 */
[----:B------:R-:W-:-:S03]  /*05e0*/  SHF.R.S32.HI R7, RZ, 0x1f, R6 ;  /* 0x0000001fff077819 */ /* 0x000fc60000011406 */
[----:B------:R-:W0:Y:S01]  /*05f0*/  F2I.U32.TRUNC.NTZ R12, R12 ;  /* 0x0000000c000c7305 */ /* 0x000e22000020f000 */
[----:B------:R-:W-:Y:S02]  /*0600*/  LEA.HI R7, R7, R2, RZ, 0x2 ;  /* 0x0000000207077211 */ /* 0x000fe400078f10ff */
[----:B-----5:R-:W-:Y:S02]  /*0610*/  I2FP.F32.U32 R6, R10 ;  /* 0x0000000a00067245 */ /* 0x020fe40000201000 */
[----:B------:R-:W-:Y:S01]  /*0620*/  LOP3.LUT R7, R7, 0xfffffffc, RZ, 0xc0, !PT ;  /* 0xfffffffc07077812 */ /* 0x000fe200078ec0ff */
[----:B------:R-:W-:Y:S01]  /*0630*/  VOTEU.ALL UP0, P0 ;  /* 0x00000000003f7886 */ /* 0x000fe20000000000 */
[----:B---3--:R-:W-:Y:S01]  /*0640*/  ISETP.EQ.U32.AND P1, PT, R16, 0x1, PT ;  /* 0x000000011000780c */ /* 0x008fe20003f22070 */
[----:B------:R-:W-:Y:S01]  /*0650*/  FMUL R6, R6, UR4 ;  /* 0x0000000406067c20 */ /* 0x000fe20008400000 */
[----:B------:R-:W-:Y:S01]  /*0660*/  UMOV UR4, 0x20 ;  /* 0x0000002000047882 */ /* 0x000fe20000000000 */
[----:B------:R-:W-:Y:S01]  /*0670*/  IMAD.IADD R7, R2, 0x1, -R7 ;  /* 0x0000000102077824 */ /* 0x000fe200078e0a07 */
[----:B------:R-:W1:Y:S01]  /*0680*/  @!UP0 S2UR UR7, SR_CgaCtaId ;  /* 0x00000000000789c3 */ /* 0x000e620000008800 */
[----:B------:R-:W-:Y:S01]  /*0690*/  SHF.R.S32.HI R2, RZ, 0x1f, R9 ;  /* 0x0000001fff027819 */ /* 0x000fe20000011409 */
[----:B------:R-:W-:Y:S01]  /*06a0*/  @!UP0 UMOV UR6, 0x400 ;  /* 0x0000040000068882 */ /* 0x000fe20000000000 */
[----:B------:R-:W-:Y:S01]  /*06b0*/  IMAD R7, R4, 0x4, R7 ;  /* 0x0000000404077824 */ /* 0x000fe200078e0207 */
[----:B------:R-:W3:Y:S01]  /*06c0*/  F2I.U32.TRUNC.NTZ R6, R6 ;  /* 0x0000000600067305 */ /* 0x000ee2000020f000 */
[----:B0-----:R-:W-:Y:S01]  /*06d0*/  IMAD.MOV R13, RZ, RZ, -R12 ;  /* 0x000000ffff0d7224 */ /* 0x001fe200078e0a0c */
[----:B------:R-:W-:Y:S01]  /*06e0*/  LEA.HI R2, R2, R9, RZ, 0x2 ;  /* 0x0000000902027211 */ /* 0x000fe200078f10ff */
[----:B------:R-:W-:-:S04]  /*06f0*/  @!UP0 UIADD3 UR4, -UR4, 0x100000, URZ ;  /* 0x0010000004048890 */ /* 0x000fc8000fffe13f */
[----:B------:R-:W-:Y:S02]  /*0700*/  @!UP0 USHF.L.U32 UR5, UR4, 0xb, URZ ;  /* 0x0000000b04058899 */ /* 0x000fe4000800063f */
[----:B------:R-:W-:Y:S01]  /*0710*/  @!UP0 USHF.L.U32 UR4, UR4, 0x1, URZ ;  /* 0x0000000104048899 */ /* 0x000fe2000800063f */
[----:B------:R-:W-:Y:S01]  /*0720*/  LEA.HI R4, R7, R7, RZ, 0x1 ;  /* 0x0000000707047211 */ /* 0x000fe200078f08ff */
[----:B--2---:R-:W-:Y:S01]  /*0730*/  IMAD R12, R14, R13, UR8 ;  /* 0x000000080e0c7e24 */ /* 0x004fe2000f8e020d */
[----:B------:R-:W-:Y:S01]  /*0740*/  LOP3.LUT R2, R2, 0xfffffffc, RZ, 0xc0, !PT ;  /* 0xfffffffc02027812 */ /* 0x000fe200078ec0ff */
[----:B------:R-:W0:Y:S01]  /*0750*/  LDC R13, c[0x0][0x148] ;  /* 0x00005200ff0d7b82 */ /* 0x000e220000000800 */
[----:B------:R-:W-:Y:S01]  /*0760*/  LOP3.LUT R4, R4, 0xfffffffe, RZ, 0xc0, !PT ;  /* 0xfffffffe04047812 */ /* 0x000fe200078ec0ff */
[----:B------:R-:W-:Y:S02]  /*0770*/  VOTEU.ALL UP1, P0 ;  /* 0x00000000003f7886 */ /* 0x000fe40000020000 */
[----:B------:R-:W-:-:S02]  /*0780*/  IMAD.IADD R9, R9, 0x1, -R2 ;  /* 0x0000000109097824 */ /* 0x000fc400078e0a02 */
[C---:B------:R-:W-:Y:S02]  /*0790*/  IMAD.IADD R15, R7.reuse, 0x1, -R4 ;  /* 0x00000001070f7824 */ /* 0x040fe400078e0a04 */
[----:B------:R-:W-:Y:S01]  /*07a0*/  IMAD.SHL.U32 R4, R7, 0x4, RZ ;  /* 0x0000000407047824 */ /* 0x000fe200078e00ff */
[----:B------:R-:W-:Y:S01]  /*07b0*/  ISETP.NE.AND P4, PT, R9, 0x3, PT ;  /* 0x000000030900780c */ /* 0x000fe20003f85270 */
[----:B---3--:R-:W-:Y:S01]  /*07c0*/  IMAD.MOV R20, RZ, RZ, -R6 ;  /* 0x000000ffff147224 */ /* 0x008fe200078e0a06 */
[----:B------:R-:W-:Y:S01]  /*07d0*/  ISETP.NE.AND P3, PT, R15, R12, PT ;  /* 0x0000000c0f00720c */ /* 0x000fe20003f65270 */
[----:B------:R-:W-:Y:S01]  /*07e0*/  IMAD.MOV.U32 R6, RZ, RZ, 0x1 ;  /* 0x00000001ff067424 */ /* 0x000fe200078e00ff */
[----:B------:R-:W-:Y:S01]  /*07f0*/  LOP3.LUT R7, R7, 0xc, R4, 0x78, !PT ;  /* 0x0000000c07077812 */ /* 0x000fe200078e7804 */
[----:B-1----:R-:W-:Y:S01]  /*0800*/  @!UP0 ULEA UR6, UR7, UR6, 0x18 ;  /* 0x0000000607068291 */ /* 0x002fe2000f8ec03f */
[----:B------:R-:W-:Y:S01]  /*0810*/  VOTEU.ALL UP0, P0 ;  /* 0x00000000003f7886 */ /* 0x000fe20000000000 */
[----:B------:R-:W-:-:S04]  /*0820*/  ISETP.EQ.OR P0, PT, R9, RZ, !P4 ;  /* 0x000000ff0900720c */ /* 0x000fc80006702670 */
[----:B------:R-:W-:-:S04]  /*0830*/  ISETP.EQ.AND P0, PT, R3, RZ, P0 ;  /* 0x000000ff0300720c */ /* 0x000fc80000702270 */
[----:B------:R-:W-:Y:S01]  /*0840*/  @P3 LEA.HI R2, R7, R7, RZ, 0x1 ;  /* 0x0000000707023211 */ /* 0x000fe200078f08ff */
[----:B0-----:R-:W-:Y:S01]  /*0850*/  IMAD R15, R13, R20, R10 ;  /* 0x000000140d0f7224 */ /* 0x001fe200078e020a */
[----:B------:R-:W0:Y:S02]  /*0860*/  FENCE.VIEW.ASYNC.S ;  /* 0x00000000000073c6 */ /* 0x000e240000000000 */
[----:B0-----:R0:W1:Y:S01]  /*0870*/  @!UP0 SYNCS.EXCH.64 URZ, [UR6+0xd0], UR4 ;  /* 0x0000d004063f85b2 */ /* 0x0010620008000100 */
[----:B------:R-:W-:-:S04]  /*0880*/  @P3 SHF.R.S32.HI R2, RZ, 0x1, R2 ;  /* 0x00000001ff023819 */ /* 0x000fc80000011402 */
[----:B------:R-:W-:Y:S02]  /*0890*/  @P3 ISETP.NE.AND P4, PT, R2, R15, PT ;  /* 0x0000000f0200320c */ /* 0x000fe40003f85270 */
[----:B------:R-:W-:Y:S02]  /*08a0*/  SEL R2, RZ, 0x1, !P0 ;  /* 0x00000001ff027807 */ /* 0x000fe40004000000 */
[----:B------:R-:W-:Y:S02]  /*08b0*/  ISETP.LT.U32.AND P0, PT, R7, 0x2, !P6 ;  /* 0x000000020700780c */ /* 0x000fe40007701070 */
[----:B------:R-:W-:Y:S02]  /*08c0*/  SEL R2, R2, 0x2, P5 ;  /* 0x0000000202027807 */ /* 0x000fe40002800000 */
[----:B------:R-:W-:Y:S01]  /*08d0*/  SEL R3, RZ, 0x1, !P0 ;  /* 0x00000001ff037807 */ /* 0x000fe20004000000 */
[----:B------:R0:W2:Y:S01]  /*08e0*/  @!UP1 SYNCS.EXCH.64 URZ, [UR6+0xd8], UR4 ;  /* 0x0000d804063f95b2 */ /* 0x0000a20008000100 */
[----:B------:R-:W-:Y:S01]  /*08f0*/  @P3 SEL R6, RZ, 0x1, P4 ;  /* 0x00000001ff063807 */ /* 0x000fe20002000000 */
[----:B------:R-:W-:Y:S01]  /*0900*/  NOP ;  /* 0x0000000000007918 */ /* 0x000fe20000000000 */
[----:B------:R-:W-:Y:S05]  /*0910*/  @!P1 BRA `(.L_x_4) ;  /* 0x0000000000089947 */ /* 0x000fea0003800000 */
[----:B-12-4-:R-:W-:Y:S01]  /*0920*/  UCGABAR_ARV ;  /* 0x00000000000079c7 */ /* 0x016fe20008000000 */
[----:B------:R-:W-:Y:S05]  /*0930*/  BRA `(.L_x_5) ;  /* 0x0000000000047947 */ /* 0x000fea0003800000 */
.L_x_4:
[----:B-12-4-:R-:W-:Y:S01]  /*0940*/  NOP ;  /* 0x0000000000007918 */ /* 0x016fe20000000000 */
.L_x_5:
[----:B------:R-:W1:Y:S01]  /*0950*/  LDC R4, c[0x0][0x75c] ;  /* 0x0001d700ff047b82 */ /* 0x000e620000000800 */
[----:B------:R-:W-:Y:S01]  /*0960*/  IMAD.MOV.U32 R5, RZ, RZ, RZ ;  /* 0x000000ffff057224 */ /* 0x000fe200078e00ff */
[----:B-1----:R-:W-:Y:S01]  /*0970*/  ISETP.NE.AND P3, PT, R4, 0x1, PT ;  /* 0x000000010400780c */ /* 0x002fe20003f65270 */
[----:B------:R-:W-:-:S12]  /*0980*/  IMAD.U32 R4, RZ, RZ, UR8 ;  /* 0x00000008ff047e24 */ /* 0x000fd8000f8e00ff */
[----:B------:R-:W1:Y:S01]  /*0990*/  @P3 LDC R17, c[0x0][0x10] ;  /* 0x00000400ff113b82 */ /* 0x000e620000000800 */
[----:B------:R-:W-:Y:S02]  /*09a0*/  @P3 IMAD.MOV.U32 R11, RZ, RZ, RZ ;  /* 0x000000ffff0b3224 */ /* 0x000fe400078e00ff */
[----:B------:R-:W-:-:S05]  /*09b0*/  @P3 IMAD.MOV.U32 R19, RZ, RZ, RZ ;  /* 0x000000ffff133224 */ /* 0x000fca00078e00ff */
[----:B------:R-:W2:Y:S01]  /*09c0*/  @!P3 LDC R15, c[0x0][0xc] ;  /* 0x00000300ff0fbb82 */ /* 0x000ea20000000800 */
[----:B-1----:R-:W-:-:S04]  /*09d0*/  @P3 IMAD.WIDE.U32 R16, R17, UR8, R10 ;  /* 0x0000000811103c25 */ /* 0x002fc8000f8e000a */
[----:B--2---:R-:W-:-:S04]  /*09e0*/  @!P3 IMAD.WIDE.U32 R14, R10, R15, R4 ;  /* 0x0000000f0a0eb225 */ /* 0x004fc800078e0004 */
[----:B------:R-:W-:Y:S02]  /*09f0*/  @P3 IMAD.MOV.U32 R4, RZ, RZ, R16 ;  /* 0x000000ffff043224 */ /* 0x000fe400078e0010 */
[----:B------:R-:W-:Y:S02]  /*0a00*/  @P3 IMAD.IADD R5, R17, 0x1, R19 ;  /* 0x0000000111053824 */ /* 0x000fe400078e0213 */
[----:B------:R-:W-:Y:S02]  /*0a10*/  @!P3 IMAD.MOV.U32 R4, RZ, RZ, R14 ;  /* 0x000000ffff04b224 */ /* 0x000fe400078e000e */
[----:B------:R-:W-:Y:S01]  /*0a20*/  @!P3 IMAD.MOV.U32 R5, RZ, RZ, R15 ;  /* 0x000000ffff05b224 */ /* 0x000fe200078e000f */
[----:B------:R-:W-:Y:S06]  /*0a30*/  @!P1 BRA `(.L_x_6) ;  /* 0x00000000000c9947 */ /* 0x000fec0003800000 */
[----:B------:R-:W-:Y:S01]  /*0a40*/  UCGABAR_WAIT ;  /* 0x0000000000007dc7 */ /* 0x000fe20008000000 */
[----:B------:R-:W-:Y:S01]  /*0a50*/  CCTL.IVALL ;  /* 0x00000000ff00798f */ /* 0x000fe20002000000 */
[----:B------:R-:W-:Y:S05]  /*0a60*/  BRA `(.L_x_7) ;  /* 0x0000000000047947 */ /* 0x000fea0003800000 */
.L_x_6:
[----:B------:R-:W-:Y:S06]  /*0a70*/  BAR.SYNC.DEFER_BLOCKING 0x0 ;  /* 0x0000000000007b1d */ /* 0x000fec0000010000 */
.L_x_7:
[----:B------:R-:W-:Y:S05]  /*0a80*/  @!P2 BRA `(.L_x_8) ;  /* 0x000000440070a947 */ /* 0x000fea0003800000 */
[----:B------:R-:W-:-:S13]  /*0a90*/  ISETP.GT.U32.AND P0, PT, R18, 0x1, PT ;  /* 0x000000011200780c */ /* 0x000fda0003f04070 */
[----:B0-----:R-:W-:Y:S05]  /*0aa0*/  @P0 EXIT ;  /* 0x000000000000094d */ /* 0x001fea0003800000 */
[----:B------:R-:W-:Y:S01]  /*0ab0*/  ULDC.64 UR4, c[0x0][0x750] ;  /* 0x0001d40000047ab9 */ /* 0x000fe20000000a00 */
[----:B------:R-:W-:Y:S01]  /*0ac0*/  PRMT R14, RZ, 0x7610, R14 ;  /* 0x00007610ff0e7816 */ /* 0x000fe2000000000e */
[----:B------:R-:W-:Y:S01]  /*0ad0*/  IMAD.MOV.U32 R15, RZ, RZ, -0x1 ;  /* 0xffffffffff0f7424 */ /* 0x000fe200078e00ff */
[----:B------:R-:W-:Y:S01]  /*0ae0*/  ISETP.GE.U32.AND P0, PT, R4, UR4, PT ;  /* 0x0000000404007c0c */ /* 0x000fe2000bf06070 */
[----:B------:R-:W-:Y:S02]  /*0af0*/  IMAD.MOV.U32 R19, RZ, RZ, -0x1 ;  /* 0xffffffffff137424 */ /* 0x000fe400078e00ff */
[----:B------:R-:W-:Y:S01]  /*0b00*/  IMAD.MOV.U32 R17, RZ, RZ, -0x1 ;  /* 0xffffffffff117424 */ /* 0x000fe200078e00ff */
[----:B------:R-:W-:-:S13]  /*0b10*/  ISETP.GE.U32.AND.EX P0, PT, R5, UR5, PT, P0 ;  /* 0x0000000505007c0c */ /* 0x000fda000bf06100 */
[----:B------:R-:W-:Y:S05]  /*0b20*/  @P0 BRA `(.L_x_9) ;  /* 0x0000000400280947 */ /* 0x000fea0003800000 */
[----:B------:R-:W0:Y:S01]  /*0b30*/  LDC.64 R22, c[0x0][0x728] ;  /* 0x0001ca00ff167b82 */ /* 0x000e220000000a00 */
[----:B------:R-:W-:Y:S02]  /*0b40*/  IMAD.MOV.U32 R14, RZ, RZ, R4 ;  /* 0x000000ffff0e7224 */ /* 0x000fe400078e0004 */
[----:B------:R-:W-:-:S05]  /*0b50*/  IMAD.MOV.U32 R15, RZ, RZ, R5 ;  /* 0x000000ffff0f7224 */ /* 0x000fca00078e0005 */
[----:B------:R-:W1:Y:S08]  /*0b60*/  LDC R24, c[0x0][0x730] ;  /* 0x0001cc00ff187b82 */ /* 0x000e700000000800 */
[----:B------:R-:W2:Y:S01]  /*0b70*/  LDC.64 R26, c[0x0][0x720] ;  /* 0x0001c800ff1a7b82 */ /* 0x000ea20000000a00 */
[----:B0-----:R-:W-:-:S04]  /*0b80*/  ISETP.NE.U32.AND P0, PT, R22, RZ, PT ;  /* 0x000000ff1600720c */ /* 0x001fc80003f05070 */
[----:B------:R-:W-:-:S13]  /*0b90*/  ISETP.NE.AND.EX P0, PT, R23, RZ, PT, P0 ;  /* 0x000000ff1700720c */ /* 0x000fda0003f05300 */
[----:B-12---:R-:W-:Y:S05]  /*0ba0*/  @!P0 BRA `(.L_x_10) ;  /* 0x0000000000288947 */ /* 0x006fea0003800000 */
[----:B------:R-:W0:Y:S02]  /*0bb0*/  LDC R9, c[0x0][0x734] ;  /* 0x0001cd00ff097b82 */ /* 0x000e240000000800 */
[----:B0-----:R-:W-:-:S05]  /*0bc0*/  IADD3 R9, P0, R4, R9, RZ ;  /* 0x0000000904097210 */ /* 0x001fca0007f1e0ff */
[----:B------:R-:W-:-:S04]  /*0bd0*/  IMAD.X R21, RZ, RZ, R5, P0 ;  /* 0x000000ffff157224 */ /* 0x000fc800000e0605 */
[----:B------:R-:W-:-:S04]  /*0be0*/  IMAD.WIDE.U32 R14, R21, R22, RZ ;  /* 0x00000016150e7225 */ /* 0x000fc800078e00ff */
[----:B------:R-:W-:-:S04]  /*0bf0*/  IMAD.WIDE.U32 R16, P0, R9, R23, R14 ;  /* 0x0000001709107225 */ /* 0x000fc8000780000e */
[----:B------:R-:W-:-:S04]  /*0c00*/  IMAD.WIDE.U32 R14, R9, R22, RZ ;  /* 0x00000016090e7225 */ /* 0x000fc800078e00ff */
[----:B------:R-:W-:Y:S01]  /*0c10*/  IMAD.X R19, RZ, RZ, RZ, P0 ;  /* 0x000000ffff137224 */ /* 0x000fe200000e06ff */
[----:B------:R-:W-:Y:S01]  /*0c20*/  IADD3 RZ, P0, R15, R16, RZ ;  /* 0x000000100fff7210 */ /* 0x000fe20007f1e0ff */
[----:B------:R-:W-:-:S04]  /*0c30*/  IMAD.MOV.U32 R18, RZ, RZ, R17 ;  /* 0x000000ffff127224 */ /* 0x000fc800078e0011 */
[----:B------:R-:W-:-:S08]  /*0c40*/  IMAD.WIDE.U32.X R14, R21, R23, R18, P0 ;  /* 0x00000017150e7225 */ /* 0x000fd000000e0412 */
.L_x_10:
[----:B------:R-:W0:Y:S01]  /*0c50*/  LDC.64 R30, c[0x0][0x740] ;  /* 0x0001d000ff1e7b82 */ /* 0x000e220000000a00 */
[--C-:B------:R-:W-:Y:S01]  /*0c60*/  SHF.R.U64 R29, R14, R24, R15.reuse ;  /* 0x000000180e1d7219 */ /* 0x100fe2000000120f */
[----:B------:R-:W-:Y:S01]  /*0c70*/  IMAD R33, R13, R20, R10 ;  /* 0x000000140d217224 */ /* 0x000fe200078e020a */
[----:B------:R-:W-:Y:S01]  /*0c80*/  SHF.R.U32.HI R9, RZ, R24, R15 ;  /* 0x00000018ff097219 */ /* 0x000fe2000001160f */
[----:B------:R-:W-:Y:S01]  /*0c90*/  IMAD.MOV.U32 R25, RZ, RZ, 0x1 ;  /* 0x00000001ff197424 */ /* 0x000fe200078e00ff */
[----:B------:R-:W-:-:S03]  /*0ca0*/  IADD3 R11, P0, RZ, -R29, RZ ;  /* 0x8000001dff0b7210 */ /* 0x000fc60007f1e0ff */
[----:B------:R-:W1:Y:S02]  /*0cb0*/  LDC R22, c[0x0][0x718] ;  /* 0x0001c600ff167b82 */ /* 0x000e640000000800 */
[----:B------:R-:W-:Y:S02]  /*0cc0*/  IMAD.X R9, RZ, RZ, ~R9, P0 ;  /* 0x000000ffff097224 */ /* 0x000fe400000e0e09 */
[----:B------:R-:W-:-:S04]  /*0cd0*/  IMAD.WIDE.U32 R14, R11, R26, R4 ;  /* 0x0000001a0b0e7225 */ /* 0x000fc800078e0004 */
[----:B------:R-:W2:Y:S01]  /*0ce0*/  LDC R24, c[0x0][0x708] ;  /* 0x0001c200ff187b82 */ /* 0x000ea20000000800 */
[----:B------:R-:W-:Y:S02]  /*0cf0*/  IMAD R16, R9, R26, RZ ;  /* 0x0000001a09107224 */ /* 0x000fe400078e02ff */
[----:B------:R-:W-:Y:S02]  /*0d00*/  IMAD.MOV.U32 R9, RZ, RZ, -0x1 ;  /* 0xffffffffff097424 */ /* 0x000fe400078e00ff */
[----:B------:R-:W-:-:S03]  /*0d10*/  IMAD R11, R11, R27, R16 ;  /* 0x0000001b0b0b7224 */ /* 0x000fc600078e0210 */
[----:B------:R-:W3:Y:S01]  /*0d20*/  LDC R28, c[0x0][0x758] ;  /* 0x0001d600ff1c7b82 */ /* 0x000ee20000000800 */
[----:B------:R-:W-:Y:S01]  /*0d30*/  IMAD.IADD R11, R15, 0x1, R11 ;  /* 0x000000010f0b7824 */ /* 0x000fe200078e020b */
[----:B0-----:R-:W-:-:S04]  /*0d40*/  ISETP.NE.U32.AND P0, PT, R30, RZ, PT ;  /* 0x000000ff1e00720c */ /* 0x001fc80003f05070 */
[----:B------:R-:W-:Y:S02]  /*0d50*/  ISETP.NE.AND.EX P0, PT, R31, RZ, PT, P0 ;  /* 0x000000ff1f00720c */ /* 0x000fe40003f05300 */
[----:B------:R-:W0:Y:S01]  /*0d60*/  LDC R26, c[0x0][0x700] ;  /* 0x0001c000ff1a7b82 */ /* 0x000e220000000800 */
[-CC-:B-1----:R-:W-:Y:S02]  /*0d70*/  SHF.R.U64 R18, R14, R22.reuse, R11.reuse ;  /* 0x000000160e127219 */ /* 0x182fe4000000120b */
[----:B------:R-:W-:-:S05]  /*0d80*/  SHF.R.U32.HI R11, RZ, R22, R11 ;  /* 0x00000016ff0b7219 */ /* 0x000fca000001160b */
[----:B------:R-:W1:Y:S01]  /*0d90*/  LDC R21, c[0x0][0x748] ;  /* 0x0001d200ff157b82 */ /* 0x000e620000000800 */
[-CC-:B--2---:R-:W-:Y:S02]  /*0da0*/  SHF.R.U64 R22, R18, R24.reuse, R11.reuse ;  /* 0x0000001812167219 */ /* 0x184fe4000000120b */
[----:B------:R-:W-:-:S05]  /*0db0*/  SHF.R.U32.HI R11, RZ, R24, R11 ;  /* 0x00000018ff0b7219 */ /* 0x000fca000001160b */
[----:B------:R-:W2:Y:S01]  /*0dc0*/  LDC R23, c[0x0][0x738] ;  /* 0x0001ce00ff177b82 */ /* 0x000ea20000000800 */
[-CC-:B---3--:R-:W-:Y:S02]  /*0dd0*/  SHF.R.U64 R20, R22, R28.reuse, R11.reuse ;  /* 0x0000001c16147219 */ /* 0x188fe4000000120b */
[-C--:B------:R-:W-:Y:S02]  /*0de0*/  SHF.L.U32 R9, R9, R28.reuse, RZ ;  /* 0x0000001c09097219 */ /* 0x080fe400000006ff */
[----:B------:R-:W-:Y:S01]  /*0df0*/  SHF.R.U32.HI R11, RZ, R28, R11 ;  /* 0x0000001cff0b7219 */ /* 0x000fe2000001160b */
[----:B------:R-:W-:Y:S01]  /*0e00*/  IMAD.MOV.U32 R10, RZ, RZ, R20 ;  /* 0x000000ffff0a7224 */ /* 0x000fe200078e0014 */
[----:B------:R-:W-:Y:S01]  /*0e10*/  LOP3.LUT R13, RZ, R9, RZ, 0x33, !PT ;  /* 0x00000009ff0d7212 */ /* 0x000fe200078e33ff */
[----:B------:R-:W3:Y:S01]  /*0e20*/  LDC R27, c[0x0][0x710] ;  /* 0x0001c400ff1b7b82 */ /* 0x000ee20000000800 */
[----:B------:R-:W-:Y:S05]  /*0e30*/  @!P0 BRA `(.L_x_11) ;  /* 0x0000000000288947 */ /* 0x000fea0003800000 */
[----:B------:R-:W4:Y:S02]  /*0e40*/  LDC R9, c[0x0][0x74c] ;  /* 0x0001d300ff097b82 */ /* 0x000f240000000800 */
[----:B----4-:R-:W-:-:S05]  /*0e50*/  IADD3 R9, P0, R20, R9, RZ ;  /* 0x0000000914097210 */ /* 0x010fca0007f1e0ff */
        /* <DEDUP_REMOVED lines=8> */
.L_x_11:
[----:B-1----:R-:W-:Y:S01]  /*0ee0*/  SHF.R.U64 R11, R10, R21, R11 ;  /* 0x000000150a0b7219 */ /* 0x002fe2000000120b */
[----:B------:R-:W-:Y:S01]  /*0ef0*/  IMAD.MOV.U32 R17, RZ, RZ, R29 ;  /* 0x000000ffff117224 */ /* 0x000fe200078e001d */
[----:B------:R-:W-:Y:S01]  /*0f00*/  LOP3.LUT R10, R22, R13, RZ, 0xc0, !PT ;  /* 0x0000000d160a7212 */ /* 0x000fe200078ec0ff */
[----:B0-----:R-:W-:Y:S01]  /*0f10*/  VIADD R13, R26, 0xffffffff ;  /* 0xffffffff1a0d7836 */ /* 0x001fe20000000000 */
[----:B------:R-:W-:Y:S01]  /*0f20*/  SHF.L.U32 R9, R25, R28, RZ ;  /* 0x0000001c19097219 */ /* 0x000fe200000006ff */
[----:B------:R-:W-:Y:S01]  /*0f30*/  IMAD.MOV R14, RZ, RZ, -R11 ;  /* 0x000000ffff0e7224 */ /* 0x000fe200078e0a0b */
[----:B------:R-:W-:Y:S02]  /*0f40*/  SEL R12, R12, R33, !P3 ;  /* 0x000000210c0c7207 */ /* 0x000fe40005800000 */
[----:B------:R-:W-:Y:S01]  /*0f50*/  LOP3.LUT R13, R18, R13, RZ, 0xc0, !PT ;  /* 0x0000000d120d7212 */ /* 0x000fe200078ec0ff */
[----:B------:R-:W-:Y:S02]  /*0f60*/  IMAD R11, R9, R11, R10 ;  /* 0x0000000b090b7224 */ /* 0x000fe400078e020a */
[----:B--2---:R-:W-:-:S02]  /*0f70*/  IMAD R9, R14, R23, R20 ;  /* 0x000000170e097224 */ /* 0x004fc400078e0214 */
[----:B---3--:R-:W-:Y:S02]  /*0f80*/  IMAD R12, R11, R27, R12 ;  /* 0x0000001b0b0c7224 */ /* 0x008fe400078e020c */
[----:B------:R-:W-:Y:S02]  /*0f90*/  IMAD R9, R9, R26, R13 ;  /* 0x0000001a09097224 */ /* 0x000fe400078e020d */
[----:B------:R-:W-:-:S03]  /*0fa0*/  IMAD.MOV.U32 R14, RZ, RZ, 0x1 ;  /* 0x00000001ff0e7424 */ /* 0x000fc600078e00ff */
[----:B------:R-:W-:Y:S02]  /*0fb0*/  SEL R19, R9, R12, !P3 ;  /* 0x0000000c09137207 */ /* 0x000fe40005800000 */
[----:B------:R-:W-:-:S07]  /*0fc0*/  SEL R15, R12, R9, !P3 ;  /* 0x000000090c0f7207 */ /* 0x000fce0005800000 */
.L_x_9:
[----:B------:R-:W-:-:S08]  /*0fd0*/  NOP ;  /* 0x0000000000007918 */ /* 0x000fd00000000000 */
[----:B------:R-:W0:Y:S02]  /*0fe0*/  USETMAXREG.TRY_ALLOC.CTAPOOL UP0, 0xe8 ;  /* 0x000000e8000079c8 */ /* 0x000e240008000600 */
[----:B0-----:R-:W-:-:S13]  /*0ff0*/  PLOP3.LUT P0, PT, PT, PT, UP0, 0x80, 0x0 ;  /* 0x000000000000781c */ /* 0x001fda0003f0f008 */
[----:B------:R-:W-:Y:S05]  /*1000*/  @!P0 BRA `(.L_x_9) ;  /* 0xfffffffc00f08947 */ /* 0x000fea000383ffff */
[----:B------:R-:W-:Y:S01]  /*1010*/  ULDC.64 UR4, c[0x0][0x698] ;  /* 0x0001a60000047ab9 */ /* 0x000fe20000000a00 */
[----:B------:R-:W-:Y:S01]  /*1020*/  ULDC.64 UR16, c[0x0][0x208] ;  /* 0x0000820000107ab9 */ /* 0x000fe20000000a00 */
[----:B------:R-:W-:-:S04]  /*1030*/  ISETP.NE.U32.AND P0, PT, RZ, UR4, PT ;  /* 0x00000004ff007c0c */ /* 0x000fc8000bf05070 */
[----:B------:R-:W-:-:S13]  /*1040*/  ISETP.NE.AND.EX P0, PT, RZ, UR5, PT, P0 ;  /* 0x00000005ff007c0c */ /* 0x000fda000bf05300 */
[----:B------:R-:W-:Y:S05]  /*1050*/  @!P0 BRA `(.L_x_12) ;  /* 0x00000000001c8947 */ /* 0x000fea0003800000 */
[----:B------:R-:W0:Y:S02]  /*1060*/  LDC.64 R10, c[0x0][0x698] ;  /* 0x0001a600ff0a7b82 */ /* 0x000e240000000a00 */
[----:B0-----:R-:W2:Y:S02]  /*1070*/  LDG.E.64 R10, desc[UR16][R10.64] ;  /* 0x000000100a0a7981 */ /* 0x001ea4000c1e1b00 */
[----:B--2---:R-:W-:-:S04]  /*1080*/  ISETP.NE.U32.AND P0, PT, R10, RZ, PT ;  /* 0x000000ff0a00720c */ /* 0x004fc80003f05070 */
[----:B------:R-:W-:-:S13]  /*1090*/  ISETP.NE.AND.EX P0, PT, R11, RZ, PT, P0 ;  /* 0x000000ff0b00720c */ /* 0x000fda0003f05300 */
[----:B------:R-:W-:Y:S05]  /*10a0*/  @!P0 BRA `(.L_x_12) ;  /* 0x0000000000088947 */ /* 0x000fea0003800000 */
[----:B------:R0:W5:Y:S01]  /*10b0*/  LD.E R9, desc[UR16][R10.64] ;  /* 0x000000100a097980 */ /* 0x000162000c101900 */
[----:B------:R-:W-:Y:S05]  /*10c0*/  BRA `(.L_x_13) ;  /* 0x0000000000207947 */ /* 0x000fea0003800000 */
.L_x_12:
[----:B------:R-:W-:Y:S02]  /*10d0*/  ULDC.64 UR4, c[0x0][0x688] ;  /* 0x0001a20000047ab9 */ /* 0x000fe40000000a00 */
[----:B------:R-:W-:-:S04]  /*10e0*/  ISETP.NE.U32.AND P0, PT, RZ, UR4, PT ;  /* 0x00000004ff007c0c */ /* 0x000fc8000bf05070 */
[----:B------:R-:W-:-:S13]  /*10f0*/  ISETP.NE.AND.EX P0, PT, RZ, UR5, PT, P0 ;  /* 0x00000005ff007c0c */ /* 0x000fda000bf05300 */
[----:B------:R-:W-:Y:S05]  /*1100*/  @!P0 BRA `(.L_x_14) ;  /* 0x00000000000c8947 */ /* 0x000fea0003800000 */
[----:B------:R-:W0:Y:S02]  /*1110*/  LDC.64 R10, c[0x0][0x688] ;  /* 0x0001a200ff0a7b82 */ /* 0x000e240000000a00 */
[----:B0-----:R1:W5:Y:S01]  /*1120*/  LDG.E R9, desc[UR16][R10.64] ;  /* 0x000000100a097981 */ /* 0x001362000c1e1900 */
[----:B------:R-:W-:Y:S05]  /*1130*/  BRA `(.L_x_13) ;  /* 0x0000000000047947 */ /* 0x000fea0003800000 */
.L_x_14:
[----:B------:R-:W2:Y:S02]  /*1140*/  LDC R9, c[0x0][0x680] ;  /* 0x0001a000ff097b82 */ /* 0x000ea40000000800 */
.L_x_13:
[----:B------:R-:W-:Y:S02]  /*1150*/  ULDC.64 UR4, c[0x0][0x6a0] ;  /* 0x0001a80000047ab9 */ /* 0x000fe40000000a00 */
[----:B------:R-:W-:-:S04]  /*1160*/  ISETP.NE.U32.AND P0, PT, RZ, UR4, PT ;  /* 0x00000004ff007c0c */ /* 0x000fc8000bf05070 */
[----:B------:R-:W-:-:S13]  /*1170*/  ISETP.NE.AND.EX P0, PT, RZ, UR5, PT, P0 ;  /* 0x00000005ff007c0c */ /* 0x000fda000bf05300 */
[----:B------:R-:W-:Y:S05]  /*1180*/  @!P0 BRA `(.L_x_15) ;  /* 0x00000000001c8947 */ /* 0x000fea0003800000 */
[----:B01----:R-:W0:Y:S02]  /*1190*/  LDC.64 R10, c[0x0][0x6a0] ;  /* 0x0001a800ff0a7b82 */ /* 0x003e240000000a00 */
[----:B0-----:R-:W3:Y:S02]  /*11a0*/  LDG.E.64 R10, desc[UR16][R10.64] ;  /* 0x000000100a0a7981 */ /* 0x001ee4000c1e1b00 */
[----:B---3--:R-:W-:-:S04]  /*11b0*/  ISETP.NE.U32.AND P0, PT, R10, RZ, PT ;  /* 0x000000ff0a00720c */ /* 0x008fc80003f05070 */
[----:B------:R-:W-:-:S13]  /*11c0*/  ISETP.NE.AND.EX P0, PT, R11, RZ, PT, P0 ;  /* 0x000000ff0b00720c */ /* 0x000fda0003f05300 */
[----:B------:R-:W-:Y:S05]  /*11d0*/  @!P0 BRA `(.L_x_15) ;  /* 0x0000000000088947 */ /* 0x000fea0003800000 */
[----:B------:R0:W5:Y:S01]  /*11e0*/  LD.E R10, desc[UR16][R10.64] ;  /* 0x000000100a0a7980 */ /* 0x000162000c101900 */
[----:B------:R-:W-:Y:S05]  /*11f0*/  BRA `(.L_x_16) ;  /* 0x0000000000207947 */ /* 0x000fea0003800000 */
.L_x_15:
[----:B------:R-:W-:Y:S02]  /*1200*/  ULDC.64 UR4, c[0x0][0x690] ;  /* 0x0001a40000047ab9 */ /* 0x000fe40000000a00 */
[----:B------:R-:W-:-:S04]  /*1210*/  ISETP.NE.U32.AND P0, PT, RZ, UR4, PT ;  /* 0x00000004ff007c0c */ /* 0x000fc8000bf05070 */
[----:B------:R-:W-:-:S13]  /*1220*/  ISETP.NE.AND.EX P0, PT, RZ, UR5, PT, P0 ;  /* 0x00000005ff007c0c */ /* 0x000fda000bf05300 */
[----:B------:R-:W-:Y:S05]  /*1230*/  @!P0 BRA `(.L_x_17) ;  /* 0x00000000000c8947 */ /* 0x000fea0003800000 */
[----:B01----:R-:W0:Y:S02]  /*1240*/  LDC.64 R10, c[0x0][0x690] ;  /* 0x0001a400ff0a7b82 */ /* 0x003e240000000a00 */
[----:B0-----:R1:W5:Y:S01]  /*1250*/  LDG.E R10, desc[UR16][R10.64] ;  /* 0x000000100a0a7981 */ /* 0x001362000c1e1900 */
[----:B------:R-:W-:Y:S05]  /*1260*/  BRA `(.L_x_16) ;  /* 0x0000000000047947 */ /* 0x000fea0003800000 */
.L_x_17:
[----:B01----:R-:W3:Y:S02]  /*1270*/  LDC R10, c[0x0][0x684] ;  /* 0x0001a100ff0a7b82 */ /* 0x003ee40000000800 */
.L_x_16:
[----:B------:R-:W-:-:S13]  /*1280*/  LOP3.LUT P0, RZ, R14, 0xff, RZ, 0xc0, !PT ;  /* 0x000000ff0eff7812 */ /* 0x000fda000780c0ff */
[----:B------:R-:W-:Y:S05]  /*1290*/  @!P0 EXIT ;  /* 0x000000000000894d */ /* 0x000fea0003800000 */
[----:B------:R-:W-:Y:S01]  /*12a0*/  ULDC UR4, c[0x0][0x28c] ;  /* 0x0000a30000047ab9 */ /* 0x000fe20000000800 */
[----:B------:R-:W-:Y:S01]  /*12b0*/  LOP3.LUT R57, R2, 0x1, RZ, 0xfc, !PT ;  /* 0x0000000102397812 */ /* 0x000fe200078efcff */
[----:B------:R-:W-:-:S04]  /*12c0*/  UIADD3 UR4, UR4, 0x7f, URZ ;  /* 0x0000007f04047890 */ /* 0x000fc8000fffe03f */
[----:B------:R-:W-:-:S04]  /*12d0*/  USHF.R.S32.HI UR5, URZ, 0x1f, UR4 ;  /* 0x0000001f3f057899 */ /* 0x000fc80008011404 */
[----:B------:R-:W-:-:S03]  /*12e0*/  ULEA.HI UR5, UR5, UR4, URZ, 0x7 ;  /* 0x0000000405057291 */ /* 0x000fc6000f8f383f */
[----:B------:R-:W-:Y:S01]  /*12f0*/  UMOV UR4, URZ ;  /* 0x0000003f00047c82 */ /* 0x000fe20008000000 */
[----:B------:R-:W-:-:S03]  /*1300*/  USHF.R.S32.HI UR8, URZ, 0x7, UR5 ;  /* 0x000000073f087899 */ /* 0x000fc60008011405 */
[----:B------:R-:W-:-:S09]  /*1310*/  UMOV UR5, URZ ;  /* 0x0000003f00057c82 */ /* 0x000fd20008000000 */
.L_x_92:
[----:B01----:R-:W-:Y:S01]  /*1320*/  LOP3.LUT R11, R0, 0x80, RZ, 0xc0, !PT ;  /* 0x00000080000b7812 */ /* 0x003fe200078ec0ff */
[----:B------:R-:W-:Y:S01]  /*1330*/  UMOV UR6, URZ ;  /* 0x0000003f00067c82 */ /* 0x000fe20008000000 */
[----:B------:R-:W-:Y:S01]  /*1340*/  IMAD.MOV.U32 R14, RZ, RZ, RZ ;  /* 0x000000ffff0e7224 */ /* 0x000fe200078e00ff */
[----:B------:R-:W-:Y:S02]  /*1350*/  CS2R R20, SRZ ;  /* 0x0000000000147805 */ /* 0x000fe4000001ff00 */
[----:B------:R-:W-:Y:S01]  /*1360*/  SHF.R.U32.HI R12, RZ, 0x7, R11 ;  /* 0x00000007ff0c7819 */ /* 0x000fe2000001160b */
[----:B------:R-:W-:Y:S01]  /*1370*/  IMAD.MOV.U32 R16, RZ, RZ, RZ ;  /* 0x000000ffff107224 */ /* 0x000fe200078e00ff */
[----:B------:R-:W-:Y:S01]  /*1380*/  VIMNMX R11, RZ, UR8, PT ;  /* 0x00000008ff0b7c48 */ /* 0x000fe2000bfe0100 */
[----:B------:R-:W-:Y:S01]  /*1390*/  IMAD.MOV.U32 R18, RZ, RZ, RZ ;  /* 0x000000ffff127224 */ /* 0x000fe200078e00ff */
[----:B--2---:R-:W-:Y:S01]  /*13a0*/  CS2R R22, SRZ ;  /* 0x0000000000167805 */ /* 0x004fe2000001ff00 */
[----:B------:R-:W0:Y:S01]  /*13b0*/  SHFL.IDX PT, R13, R12, RZ, 0x1f ;  /* 0x00001fff0c0d7589 */ /* 0x000e2200000e0000 */
[----:B------:R-:W-:Y:S01]  /*13c0*/  IADD3 R11, -R11, UR8, RZ ;  /* 0x000000080b0b7c10 */ /* 0x000fe2000fffe1ff */
[----:B------:R-:W-:Y:S01]  /*13d0*/  IMAD.MOV.U32 R56, RZ, RZ, RZ ;  /* 0x000000ffff387224 */ /* 0x000fe200078e00ff */
[----:B------:R-:W-:Y:S01]  /*13e0*/  CS2R R58, SRZ ;  /* 0x00000000003a7805 */ /* 0x000fe2000001ff00 */
[----:B------:R-:W-:Y:S01]  /*13f0*/  IMAD.MOV.U32 R60, RZ, RZ, RZ ;  /* 0x000000ffff3c7224 */ /* 0x000fe200078e00ff */
[----:B------:R-:W-:Y:S01]  /*1400*/  ISETP.GE.AND P0, PT, R11, 0x1, PT ;  /* 0x000000010b00780c */ /* 0x000fe20003f06270 */
[----:B------:R-:W-:Y:S01]  /*1410*/  IMAD.MOV.U32 R62, RZ, RZ, RZ ;  /* 0x000000ffff3e7224 */ /* 0x000fe200078e00ff */
[----:B------:R-:W-:Y:S01]  /*1420*/  CS2R R24, SRZ ;  /* 0x0000000000187805 */ /* 0x000fe2000001ff00 */
[----:B------:R-:W-:Y:S01]  /*1430*/  IMAD.MOV.U32 R64, RZ, RZ, RZ ;  /* 0x000000ffff407224 */ /* 0x000fe200078e00ff */
[----:B------:R-:W-:Y:S01]  /*1440*/  CS2R R26, SRZ ;  /* 0x00000000001a7805 */ /* 0x000fe2000001ff00 */
[----:B------:R-:W-:Y:S01]  /*1450*/  IMAD.MOV.U32 R66, RZ, RZ, RZ ;  /* 0x000000ffff427224 */ /* 0x000fe200078e00ff */
[----:B------:R-:W-:Y:S01]  /*1460*/  CS2R R28, SRZ ;  /* 0x00000000001c7805 */ /* 0x000fe2000001ff00 */
[----:B------:R-:W-:Y:S01]  /*1470*/  IMAD.MOV.U32 R68, RZ, RZ, RZ ;  /* 0x000000ffff447224 */ /* 0x000fe200078e00ff */
[----:B------:R-:W-:Y:S01]  /*1480*/  CS2R R30, SRZ ;  /* 0x00000000001e7805 */ /* 0x000fe2000001ff00 */
[----:B------:R-:W-:Y:S01]  /*1490*/  IMAD.MOV.U32 R70, RZ, RZ, RZ ;  /* 0x000000ffff467224 */ /* 0x000fe200078e00ff */
[----:B----4-:R-:W-:Y:S01]  /*14a0*/  CS2R R32, SRZ ;  /* 0x0000000000207805 */ /* 0x010fe2000001ff00 */
[----:B------:R-:W-:Y:S01]  /*14b0*/  IMAD.MOV.U32 R72, RZ, RZ, RZ ;  /* 0x000000ffff487224 */ /* 0x000fe200078e00ff */
[----:B-----5:R-:W-:Y:S01]  /*14c0*/  CS2R R34, SRZ ;  /* 0x0000000000227805 */ /* 0x020fe2000001ff00 */
[----:B------:R-:W-:Y:S01]  /*14d0*/  IMAD.MOV.U32 R76, RZ, RZ, RZ ;  /* 0x000000ffff4c7224 */ /* 0x000fe200078e00ff */
[----:B------:R-:W-:Y:S01]  /*14e0*/  CS2R R36, SRZ ;  /* 0x0000000000247805 */ /* 0x000fe2000001ff00 */
[----:B------:R-:W-:Y:S01]  /*14f0*/  IMAD.MOV.U32 R78, RZ, RZ, RZ ;  /* 0x000000ffff4e7224 */ /* 0x000fe200078e00ff */
[----:B------:R-:W-:Y:S01]  /*1500*/  CS2R R38, SRZ ;  /* 0x0000000000267805 */ /* 0x000fe2000001ff00 */
[----:B------:R-:W-:Y:S01]  /*1510*/  IMAD.MOV.U32 R80, RZ, RZ, RZ ;  /* 0x000000ffff507224 */ /* 0x000fe200078e00ff */
[----:B------:R-:W-:-:S02]  /*1520*/  CS2R R40, SRZ ;  /* 0x0000000000287805 */ /* 0x000fc4000001ff00 */
[----:B0-----:R-:W-:Y:S01]  /*1530*/  R2UR UR7, R13 ;  /* 0x000000000d0772ca */ /* 0x001fe200000e0000 */
[----:B------:R-:W-:Y:S01]  /*1540*/  IMAD.MOV.U32 R82, RZ, RZ, RZ ;  /* 0x000000ffff527224 */ /* 0x000fe200078e00ff */
[----:B------:R-:W-:Y:S01]  /*1550*/  CS2R R12, SRZ ;  /* 0x00000000000c7805 */ /* 0x000fe2000001ff00 */
[----:B------:R-:W-:Y:S01]  /*1560*/  IMAD.MOV.U32 R84, RZ, RZ, RZ ;  /* 0x000000ffff547224 */ /* 0x000fe200078e00ff */
[----:B------:R-:W-:Y:S01]  /*1570*/  CS2R R42, SRZ ;  /* 0x00000000002a7805 */ /* 0x000fe2000001ff00 */
[----:B------:R-:W-:Y:S01]  /*1580*/  IMAD.MOV.U32 R86, RZ, RZ, RZ ;  /* 0x000000ffff567224 */ /* 0x000fe200078e00ff */
[----:B---3--:R-:W-:Y:S01]  /*1590*/  CS2R R44, SRZ ;  /* 0x00000000002c7805 */ /* 0x008fe2000001ff00 */
        /* <DEDUP_REMOVED lines=10> */
[----:B------:R-:W-:-:S02]  /*1640*/  IMAD.MOV.U32 R100, RZ, RZ, RZ ;  /* 0x000000ffff647224 */ /* 0x000fc400078e00ff */
[----:B------:R-:W-:Y:S01]  /*1650*/  IMAD.MOV.U32 R102, RZ, RZ, RZ ;  /* 0x000000ffff667224 */ /* 0x000fe200078e00ff */
[----:B------:R-:W-:Y:S06]  /*1660*/  @!P0 BRA `(.L_x_18) ;  /* 0x0000000400f88947 */ /* 0x000fec0003800000 */
[----:B------:R-:W0:Y:S01]  /*1670*/  S2UR UR10, SR_CgaCtaId ;  /* 0x00000000000a79c3 */ /* 0x000e220000008800 */
[----:B------:R-:W-:Y:S01]  /*1680*/  ULEA.HI UR6, UR7, UR7, URZ, 0x1 ;  /* 0x0000000707067291 */ /* 0x000fe2000f8f083f */
[----:B------:R-:W-:Y:S01]  /*1690*/  IMAD.MOV.U32 R12, RZ, RZ, RZ ;  /* 0x000000ffff0c7224 */ /* 0x000fe200078e00ff */
[----:B------:R-:W-:Y:S01]  /*16a0*/  UMOV UR9, 0x400 ;  /* 0x0000040000097882 */ /* 0x000fe20000000000 */
[----:B------:R-:W-:Y:S01]  /*16b0*/  IMAD.U32 R67, RZ, RZ, UR4 ;  /* 0x00000004ff437e24 */ /* 0x000fe2000f8e00ff */
[----:B------:R-:W-:Y:S01]  /*16c0*/  ULOP3.LUT UR6, UR6, 0xffffe, URZ, 0xc0, !UPT ;  /* 0x000ffffe06067892 */ /* 0x000fe2000f8ec03f */
[----:B------:R-:W-:Y:S01]  /*16d0*/  IMAD.U32 R61, RZ, RZ, UR5 ;  /* 0x00000005ff3d7e24 */ /* 0x000fe2000f8e00ff */
[----:B------:R-:W-:Y:S02]  /*16e0*/  UPLOP3.LUT UP0, UPT, UPT, UPT, UPT, 0x40, 0x0 ;  /* 0x000000000000789c */ /* 0x000fe40003f0e870 */
[----:B------:R-:W-:Y:S01]  /*16f0*/  UIADD3 UR6, UR7, -UR6, URZ ;  /* 0x8000000607067290 */ /* 0x000fe2000fffe03f */
[----:B------:R-:W-:-:S02]  /*1700*/  ULDC UR19, c[0x0][0x644] ;  /* 0x0001910000137ab9 */ /* 0x000fc40000000800 */
[----:B------:R-:W-:Y:S01]  /*1710*/  UMOV UR7, URZ ;  /* 0x0000003f00077c82 */ /* 0x000fe20008000000 */
[----:B0-----:R-:W-:-:S03]  /*1720*/  ULEA UR9, UR10, UR9, 0x18 ;  /* 0x000000090a097291 */ /* 0x001fc6000f8ec03f */
[----:B------:R-:W-:Y:S01]  /*1730*/  UMOV UR10, UR5 ;  /* 0x00000005000a7c82 */ /* 0x000fe20008000000 */
[----:B------:R-:W-:-:S04]  /*1740*/  ULEA UR6, UR6, UR9, 0xc ;  /* 0x0000000906067291 */ /* 0x000fc8000f8e603f */
[----:B------:R-:W-:-:S04]  /*1750*/  UIADD3 UR6, UR6, 0x180, URZ ;  /* 0x0000018006067890 */ /* 0x000fc8000fffe03f */
[----:B------:R-:W-:-:S04]  /*1760*/  USHF.R.U32.HI UR6, URZ, 0x4, UR6 ;  /* 0x000000043f067899 */ /* 0x000fc80008011606 */
[----:B------:R-:W-:-:S03]  /*1770*/  ULOP3.LUT UR9, UR6, 0x3fff, URZ, 0xc0, !UPT ;  /* 0x00003fff06097892 */ /* 0x000fc6000f8ec03f */
[----:B------:R-:W-:-:S09]  /*1780*/  UMOV UR6, URZ ;  /* 0x0000003f00067c82 */ /* 0x000fd20008000000 */
.L_x_26:
[----:B------:R-:W-:-:S13]  /*1790*/  ISETP.NE.AND P1, PT, R57, 0x3, PT ;  /* 0x000000033900780c */ /* 0x000fda0003f25270 */
[----:B------:R-:W-:Y:S05]  /*17a0*/  @!P1 BRA `(.L_x_19) ;  /* 0x0000000000049947 */ /* 0x000fea0003800000 */
[----:B------:R-:W-:Y:S01]  /*17b0*/  BPT.TRAP 0x1 ;  /* 0x000000040000795c */ /* 0x000fe20000300000 */
.L_x_19:
[----:B------:R-:W0:Y:S01]  /*17c0*/  S2UR UR12, SR_CgaCtaId ;  /* 0x00000000000c79c3 */ /* 0x000e220000008800 */
[----:B------:R-:W-:Y:S01]  /*17d0*/  UMOV UR11, 0x400 ;  /* 0x00000400000b7882 */ /* 0x000fe20000000000 */
[----:B------:R-:W-:Y:S01]  /*17e0*/  SHF.L.U32 R65, R67, 0x1f, RZ ;  /* 0x0000001f43417819 */ /* 0x000fe200000006ff */
[----:B0-----:R-:W-:-:S04]  /*17f0*/  ULEA UR18, UR12, UR11, 0x18 ;  /* 0x0000000b0c127291 */ /* 0x001fc8000f8ec03f */
[----:B------:R-:W-:-:S09]  /*1800*/  ULEA UR11, UR10, UR18, 0x3 ;  /* 0x000000120a0b7291 */ /* 0x000fd2000f8e183f */
[----:B------:R0:W1:Y:S01]  /*1810*/  SYNCS.PHASECHK.TRANS64.TRYWAIT P0, [UR11], R65 ;  /* 0x00000041ff0075a7 */ /* 0x000062000800014b */
[----:B------:R-:W-:Y:S05]  /*1820*/  @!P1 BRA `(.L_x_20) ;  /* 0x0000000000049947 */ /* 0x000fea0003800000 */
[----:B------:R-:W-:Y:S01]  /*1830*/  BPT.TRAP 0x1 ;  /* 0x000000040000795c */ /* 0x000fe20000300000 */
.L_x_20:
[C---:B------:R-:W-:Y:S02]  /*1840*/  IMAD.SHL.U32 R63, R0.reuse, 0x40, RZ ;  /* 0x00000040003f7824 */ /* 0x040fe400078e00ff */
[C---:B------:R-:W-:Y:S02]  /*1850*/  IMAD.SHL.U32 R74, R0.reuse, 0x400, RZ ;  /* 0x00000400004a7824 */ /* 0x040fe400078e00ff */
[----:B------:R-:W-:Y:S01]  /*1860*/  IMAD.SHL.U32 R94, R0, 0x20, RZ ;  /* 0x00000020005e7824 */ /* 0x000fe200078e00ff */
[----:B------:R-:W-:-:S04]  /*1870*/  LOP3.LUT R63, R63, 0x3800, RZ, 0xc0, !PT ;  /* 0x000038003f3f7812 */ /* 0x000fc800078ec0ff */
[----:B------:R-:W-:Y:S01]  /*1880*/  LOP3.LUT R63, R63, 0x400, R74, 0xf8, !PT ;  /* 0x000004003f3f7812 */ /* 0x000fe200078ef84a */
[----:B------:R-:W-:-:S03]  /*1890*/  IMAD.SHL.U32 R74, R0, 0x10, RZ ;  /* 0x00000010004a7824 */ /* 0x000fc600078e00ff */
[----:B------:R-:W-:-:S04]  /*18a0*/  LOP3.LUT R63, R63, 0x380, R94, 0xf8, !PT ;  /* 0x000003803f3f7812 */ /* 0x000fc800078ef85e */
[----:B------:R-:W-:Y:S01]  /*18b0*/  LOP3.LUT R63, R63, 0x20, R74, 0xf8, !PT ;  /* 0x000000203f3f7812 */ /* 0x000fe200078ef84a */
[----:B------:R-:W-:-:S03]  /*18c0*/  IMAD.U32 R74, RZ, RZ, UR10 ;  /* 0x0000000aff4a7e24 */ /* 0x000fc6000f8e00ff */
[----:B------:R-:W-:-:S05]  /*18d0*/  SHF.R.U32.HI R63, RZ, 0x3, R63 ;  /* 0x00000003ff3f7819 */ /* 0x000fca000001163f */
[----:B------:R-:W-:Y:S01]  /*18e0*/  IMAD R63, R74, 0x800, R63 ;  /* 0x000008004a3f7824 */ /* 0x000fe200078e023f */
[----:B-1----:R-:W-:Y:S06]  /*18f0*/  @P0 BRA `(.L_x_21) ;  /* 0x0000000000080947 */ /* 0x002fec0003800000 */
[----:B------:R-:W1:Y:S02]  /*1900*/  SYNCS.PHASECHK.TRANS64.TRYWAIT P0, [UR11], R65 ;  /* 0x00000041ff0075a7 */ /* 0x000e64000800014b */
[----:B-1----:R-:W-:Y:S05]  /*1910*/  @!P0 BRA `(.L_x_22) ;  /* 0x00000050007c8947 */ /* 0x002fea0003800000 */
.L_x_21:
[----:B01----:R-:W-:Y:S01]  /*1920*/  LDS R65, [R63+UR18+0x30180] ;  /* 0x030180123f417984 */ /* 0x003fe20008000800 */
[----:B------:R-:W-:Y:S02]  /*1930*/  UIADD3 UR11, UR18, 0x18180, URZ ;  /* 0x00018180120b7890 */ /* 0x000fe4000fffe03f */
[----:B------:R-:W-:Y:S01]  /*1940*/  USEL UR7, UR7, URZ, !UP0 ;  /* 0x0000003f07077287 */ /* 0x000fe2000c000000 */
[----:B------:R-:W0:Y:S01]  /*1950*/  LDS R74, [R63+UR18+0x30188] ;  /* 0x030188123f4a7984 */ /* 0x000e220008000800 */
[----:B------:R-:W-:Y:S02]  /*1960*/  USHF.R.U32.HI UR11, URZ, 0x4, UR11 ;  /* 0x000000043f0b7899 */ /* 0x000fe4000801160b */
[----:B------:R-:W-:Y:S02]  /*1970*/  ULOP3.LUT UR12, UR9, 0x10000, URZ, 0xfc, !UPT ;  /* 0x00010000090c7892 */ /* 0x000fe4000f8efc3f */
[----:B------:R-:W-:Y:S02]  /*1980*/  ULOP3.LUT UR11, UR11, 0x3fff, URZ, 0xc0, !UPT ;  /* 0x00003fff0b0b7892 */ /* 0x000fe4000f8ec03f */
[----:B------:R-:W-:-:S02]  /*1990*/  UISETP.NE.U32.AND UP0, UPT, UR7, URZ, UPT ;  /* 0x0000003f0700728c */ /* 0x000fc4000bf05070 */
[----:B------:R-:W-:Y:S02]  /*19a0*/  ULOP3.LUT UR11, UR11, 0x10000, URZ, 0xfc, !UPT ;  /* 0x000100000b0b7892 */ /* 0x000fe4000f8efc3f */
[----:B------:R-:W-:Y:S02]  /*19b0*/  ULEA UR12, UR10, UR12, 0x9 ;  /* 0x0000000c0a0c7291 */ /* 0x000fe4000f8e483f */
[----:B------:R-:W-:Y:S01]  /*19c0*/  ULEA UR14, UR10, UR11, 0x9 ;  /* 0x0000000b0a0e7291 */ /* 0x000fe2000f8e483f */
[----:B------:R-:W-:Y:S01]  /*19d0*/  UMOV UR13, 0x80000020 ;  /* 0x80000020000d7882 */ /* 0x000fe20000000000 */
[----:B------:R-:W-:Y:S01]  /*19e0*/  UMOV UR15, 0x40000040 ;  /* 0x40000040000f7882 */ /* 0x000fe20000000000 */
[----:B------:R-:W-:Y:S01]  /*19f0*/  UIADD3 UR6, UR6, 0x2, URZ ;  /* 0x0000000206067890 */ /* 0x000fe2000fffe03f */
[----:B0-----:R-:W-:-:S06]  /*1a00*/  WARPGROUP.ARRIVE ;  /* 0x00000000000079c5 */ /* 0x001fcc0000000000 */
[----:B------:R-:W-:Y:S01]  /*1a10*/  QGMMA.SP.64x64x64.F32.E4M3.E4M3 R24, gdesc[UR12], R24, UP0, R65 ;  /* 0x04e041000c1879f3 */ /* 0x000fe2000bf00a18 */
[----:B------:R-:W-:Y:S02]  /*1a20*/  UIADD3 UR12, UR12, 0x2, URZ ;  /* 0x000000020c0c7890 */ /* 0x000fe4000fffe03f */
[----:B------:R-:W-:Y:S01]  /*1a30*/  UIADD3 UR14, UR14, 0x4, URZ ;  /* 0x000000040e0e7890 */ /* 0x000fe2000fffe03f */
[----:B------:R-:W-:Y:S01]  /*1a40*/  UMOV UR13, 0x80000020 ;  /* 0x80000020000d7882 */ /* 0x000fe20000000000 */
[----:B------:R-:W-:Y:S01]  /*1a50*/  UMOV UR15, 0x40000040 ;  /* 0x40000040000f7882 */ /* 0x000fe20000000000 */
[----:B------:R-:W-:-:S04]  /*1a60*/  UISETP.NE.AND UP0, UPT, UR6, UR19, UPT ;  /* 0x000000130600728c */ /* 0x000fc8000bf05270 */
[----:B------:R-:W-:-:S04]  /*1a70*/  USEL UR7, URZ, 0x1, UP0 ;  /* 0x000000013f077887 */ /* 0x000fc80008000000 */
[----:B------:R-:W-:-:S06]  /*1a80*/  UISETP.NE.AND UP0, UPT, UR7, URZ, UPT ;  /* 0x0000003f0700728c */ /* 0x000fcc000bf05270 */
[----:B------:R-:W-:Y:S01]  /*1a90*/  PLOP3.LUT P0, PT, PT, PT, UP0, 0x80, 0x0 ;  /* 0x000000000000781c */ /* 0x000fe20003f0f008 */
[----:B------:R-:W-:Y:S03]  /*1aa0*/  QGMMA.SP.64x64x64.F32.E4M3.E4M3 R24, gdesc[UR12], R24, R74, gsb0 ;  /* 0x04e04a000c1879f3 */ /* 0x000fe60008000a18 */
[----:B------:R-:W-:-:S09]  /*1ab0*/  WARPGROUP.DEPBAR.LE gsb0, 0x0 ;  /* 0x00008000000079c5 */ /* 0x000fd20000010000 */
[----:B------:R-:W-:Y:S05]  /*1ac0*/  @!P0 BRA `(.L_x_23) ;  /* 0x0000000000888947 */ /* 0x000fea0003800000 */
[----:B------:R-:W-:Y:S01]  /*1ad0*/  FADD R59, R24, R59 ;  /* 0x0000003b183b7221 */ /* 0x000fe20000000000 */
[----:B------:R-:W-:-:S01]  /*1ae0*/  FADD R102, R25, R102 ;  /* 0x0000006619667221 */ /* 0x000fc20000000000 */
        /* <DEDUP_REMOVED lines=30> */
[----:B------:R-:W-:-:S02]  /*1cd0*/  WARPGROUP.DEPBAR.LE gsb0, 0x0 ;  /* 0x00008000000079c5 */ /* 0x000fc40000010000 */
[----:B------:R-:W-:-:S05]  /*1ce0*/  UMOV UR6, URZ ;  /* 0x0000003f00067c82 */ /* 0x000fca0008000000 */
.L_x_23:
[----:B------:R-:W-:Y:S05]  /*1cf0*/  @!P1 BRA `(.L_x_24) ;  /* 0x0000000000049947 */ /* 0x000fea0003800000 */
[----:B------:R-:W-:Y:S01]  /*1d00*/  BPT.TRAP 0x1 ;  /* 0x000000040000795c */ /* 0x000fe20000300000 */
.L_x_24:
[----:B------:R-:W-:-:S13]  /*1d10*/  LOP3.LUT P0, RZ, R6, R3, RZ, 0xc0, !PT ;  /* 0x0000000306ff7212 */ /* 0x000fda000780c0ff */
[----:B------:R-:W-:-:S05]  /*1d20*/  @P0 LEA R63, R61, UR18, 0x3 ;  /* 0x000000123d3f0c11 */ /* 0x000fca000f8e18ff */
[----:B------:R-:W-:-:S05]  /*1d30*/  @P0 VIADD R74, R63, 0x60 ;  /* 0x000000603f4a0836 */ /* 0x000fca0000000000 */
[----:B------:R-:W-:-:S04]  /*1d40*/  @P0 PRMT R74, R7, 0x654, R74 ;  /* 0x00000654074a0816 */ /* 0x000fc8000000004a */
[----:B------:R0:W-:Y:S01]  /*1d50*/  @P0 SYNCS.ARRIVE.TRANS64.RED.A1T0 RZ, [R74+URZ], RZ ;  /* 0x000000ff4aff09a7 */ /* 0x0001e2000810043f */
[----:B------:R-:W-:-:S13]  /*1d60*/  ISETP.GT.U32.AND P0, PT, R2, 0x1, PT ;  /* 0x000000010200780c */ /* 0x000fda0003f04070 */
[----:B0-----:R-:W-:Y:S05]  /*1d70*/  @P0 BRA `(.L_x_25) ;  /* 0x0000000000040947 */ /* 0x001fea0003800000 */
[----:B------:R-:W-:Y:S01]  /*1d80*/  BPT.TRAP 0x1 ;  /* 0x000000040000795c */ /* 0x000fe20000300000 */
.L_x_25:
[----:B------:R-:W-:Y:S01]  /*1d90*/  UIADD3 UR10, UR10, 0x1, URZ ;  /* 0x000000010a0a7890 */ /* 0x000fe2000fffe03f */
[----:B------:R-:W-:Y:S01]  /*1da0*/  ISETP.GT.AND P1, PT, R11, 0x1, PT ;  /* 0x000000010b00780c */ /* 0x000fe20003f24270 */
[----:B------:R-:W-:Y:S02]  /*1db0*/  VIADD R61, R61, 0x1 ;  /* 0x000000013d3d7836 */ /* 0x000fe40000000000 */
[----:B------:R-:W-:Y:S01]  /*1dc0*/  UISETP.NE.AND UP1, UPT, UR10, 0xc, UPT ;  /* 0x0000000c0a00788c */ /* 0x000fe2000bf25270 */
[----:B------:R-:W-:Y:S02]  /*1dd0*/  VIADD R11, R11, 0xffffffff ;  /* 0xffffffff0b0b7836 */ /* 0x000fe40000000000 */
[C---:B------:R-:W-:Y:S01]  /*1de0*/  ISETP.NE.AND P0, PT, R61.reuse, 0xc, PT ;  /* 0x0000000c3d00780c */ /* 0x040fe20003f05270 */
[----:B------:R-:W-:Y:S02]  /*1df0*/  USEL UR7, URZ, 0x1, UP1 ;  /* 0x000000013f077887 */ /* 0x000fe40008800000 */
[----:B------:R-:W-:Y:S01]  /*1e00*/  USEL UR10, UR10, URZ, UP1 ;  /* 0x0000003f0a0a7287 */ /* 0x000fe20008800000 */
[----:B------:R-:W-:-:S03]  /*1e10*/  SEL R61, R61, RZ, P0 ;  /* 0x000000ff3d3d7207 */ /* 0x000fc60000000000 */
[----:B------:R-:W-:Y:S01]  /*1e20*/  LOP3.LUT R67, R67, UR7, RZ, 0x3c, !PT ;  /* 0x0000000743437c12 */ /* 0x000fe2000f8e3cff */
[----:B------:R-:W-:Y:S01]  /*1e30*/  UMOV UR7, 0x1 ;  /* 0x0000000100077882 */ /* 0x000fe20000000000 */
[----:B------:R-:W-:Y:S06]  /*1e40*/  @P1 BRA `(.L_x_26) ;  /* 0xfffffff800501947 */ /* 0x000fec000383ffff */
.L_x_18:
[----:B------:R-:W-:Y:S01]  /*1e50*/  LOP3.LUT R11, R0, 0x60, RZ, 0xc0, !PT ;  /* 0x00000060000b7812 */ /* 0x000fe200078ec0ff */
[----:B------:R-:W0:Y:S01]  /*1e60*/  LDC R63, c[0x0][0x288] ;  /* 0x0000a200ff3f7b82 */ /* 0x000e220000000800 */
[----:B------:R-:W-:Y:S01]  /*1e70*/  SHF.R.U32.HI R61, RZ, 0x2, R0 ;  /* 0x00000002ff3d7819 */ /* 0x000fe20000011600 */
[----:B------:R-:W-:Y:S01]  /*1e80*/  IMAD.SHL.U32 R15, R15, 0x80, RZ ;  /* 0x000000800f0f7824 */ /* 0x000fe200078e00ff */
[----:B------:R-:W-:Y:S01]  /*1e90*/  SHF.R.U32.HI R11, RZ, 0x5, R11 ;  /* 0x00000005ff0b7819 */ /* 0x000fe2000001160b */
[----:B------:R-:W-:Y:S01]  /*1ea0*/  UISETP.NE.AND UP2, UPT, UR6, URZ, UPT ;  /* 0x0000003f0600728c */ /* 0x000fe2000bf45270 */
[----:B------:R-:W-:Y:S01]  /*1eb0*/  LOP3.LUT R74, R61, 0x7, RZ, 0xc0, !PT ;  /* 0x000000073d4a7812 */ /* 0x000fe200078ec0ff */
[----:B------:R-:W-:Y:S01]  /*1ec0*/  UIADD3 UR5, UR8, UR5, URZ ;  /* 0x0000000508057290 */ /* 0x000fe2000fffe03f */
[----:B------:R-:W-:Y:S01]  /*1ed0*/  LOP3.LUT R61, R8, 0x1, RZ, 0xc0, !PT ;  /* 0x00000001083d7812 */ /* 0x000fe200078ec0ff */
[C---:B------:R-:W-:Y:S01]  /*1ee0*/  IMAD.SHL.U32 R65, R11.reuse, 0x10, RZ ;  /* 0x000000100b417824 */ /* 0x040fe200078e00ff */
[----:B------:R-:W-:Y:S01]  /*1ef0*/  USEL UR9, URZ, 0x1, !UP2 ;  /* 0x000000013f097887 */ /* 0x000fe2000d000000 */
[----:B------:R-:W-:Y:S01]  /*1f00*/  IMAD R94, R11, -0x10, -R74 ;  /* 0xfffffff00b5e7824 */ /* 0x000fe200078e0a4a */
[----:B------:R-:W-:Y:S01]  /*1f10*/  SHF.R.U32.HI R11, RZ, 0x1, R0 ;  /* 0x00000001ff0b7819 */ /* 0x000fe20000011600 */
[----:B------:R-:W-:Y:S01]  /*1f20*/  IMAD.SHL.U32 R104, R19, 0x40, RZ ;  /* 0x0000004013687824 */ /* 0x000fe200078e00ff */
[----:B------:R-:W-:Y:S01]  /*1f30*/  LOP3.LUT R74, R65, 0xfffffff0, R74, 0xe2, !PT ;  /* 0xfffffff0414a7812 */ /* 0x000fe200078ee24a */
[----:B------:R-:W-:Y:S01]  /*1f40*/  UISETP.GT.U32.AND UP0, UPT, UR5, 0xb, UPT ;  /* 0x0000000b0500788c */ /* 0x000fe2000bf04070 */
[----:B------:R-:W-:Y:S01]  /*1f50*/  IMAD R94, R61, -0x40, R94 ;  /* 0xffffffc03d5e7824 */ /* 0x000fe200078e025e */
[----:B------:R-:W-:Y:S01]  /*1f60*/  SHF.R.S32.HI R65, RZ, 0x1f, R17 ;  /* 0x0000001fff417819 */ /* 0x000fe20000011411 */
[----:B------:R-:W-:Y:S01]  /*1f70*/  ULDC UR7, c[0x0][0x284] ;  /* 0x0000a10000077ab9 */ /* 0x000fe20000000800 */
[----:B------:R-:W-:Y:S01]  /*1f80*/  LOP3.LUT R74, R74, 0x40, R11, 0xf8, !PT ;  /* 0x000000404a4a7812 */ /* 0x000fe200078ef80b */
[----:B------:R-:W-:Y:S01]  /*1f90*/  UISETP.LT.U32.AND UP0, UPT, UR8, 0xc, UP0 ;  /* 0x0000000c0800788c */ /* 0x000fe20008701070 */
[----:B------:R-:W-:Y:S01]  /*1fa0*/  LOP3.LUT R11, R0, 0x3, RZ, 0xc0, !PT ;  /* 0x00000003000b7812 */ /* 0x000fe200078ec0ff */
[----:B------:R-:W-:Y:S01]  /*1fb0*/  ULDC.64 UR10, c[0x0][0x6d0] ;  /* 0x0001b400000a7ab9 */ /* 0x000fe20000000a00 */
[----:B------:R-:W-:Y:S01]  /*1fc0*/  LOP3.LUT R74, R74, R15, RZ, 0xfc, !PT ;  /* 0x0000000f4a4a7212 */ /* 0x000fe200078efcff */
[----:B------:R-:W-:Y:S01]  /*1fd0*/  UISETP.GE.U32.AND UP1, UPT, UR8, 0xc, UPT ;  /* 0x0000000c0800788c */ /* 0x000fe2000bf26070 */
[----:B0-----:R-:W-:Y:S01]  /*1fe0*/  ISETP.GE.AND P0, PT, R104, R63, PT ;  /* 0x0000003f6800720c */ /* 0x001fe20003f06270 */
[----:B------:R-:W-:Y:S01]  /*1ff0*/  IMAD R61, R11, -0x2, R63 ;  /* 0xfffffffe0b3d7824 */ /* 0x000fe200078e023f */
[----:B------:R-:W-:Y:S01]  /*2000*/  SHF.R.S32.HI R75, RZ, 0x1f, R74 ;  /* 0x0000001fff4b7819 */ /* 0x000fe2000001144a */
[----:B------:R-:W-:Y:S01]  /*2010*/  IMAD R106, R65, UR10, RZ ;  /* 0x0000000a416a7c24 */ /* 0x000fe2000f8e02ff */
[----:B------:R-:W-:Y:S01]  /*2020*/  ISETP.NE.AND P1, PT, RZ, UR9, PT ;  /* 0x00000009ff007c0c */ /* 0x000fe2000bf25270 */
[----:B------:R-:W-:Y:S01]  /*2030*/  IMAD.MOV.U32 R63, RZ, RZ, R13 ;  /* 0x000000ffff3f7224 */ /* 0x000fe200078e000d */
[----:B------:R-:W-:Y:S01]  /*2040*/  IADD3 R11, -R15, UR7, R94 ;  /* 0x000000070f0b7c10 */ /* 0x000fe2000fffe15e */
[----:B------:R-:W-:Y:S01]  /*2050*/  IMAD.WIDE.U32 R94, R17, UR10, R74 ;  /* 0x0000000a115e7c25 */ /* 0x000fe2000f8e004a */
[----:B------:R-:W-:Y:S01]  /*2060*/  ISETP.GE.OR P0, PT, R15, UR7, P0 ;  /* 0x000000070f007c0c */ /* 0x000fe20008706670 */
[----:B------:R-:W-:-:S02]  /*2070*/  UIMAD.WIDE.U32 UR6, UR5, -0x55555555, URZ ;  /* 0xaaaaaaab050678a5 */ /* 0x000fc4000f8e003f */
[----:B------:R-:W-:Y:S01]  /*2080*/  USEL UR10, URZ, 0x1, !UP0 ;  /* 0x000000013f0a7887 */ /* 0x000fe2000c000000 */
[----:B------:R-:W-:Y:S01]  /*2090*/  IMAD R15, R17, UR11, R106 ;  /* 0x0000000b110f7c24 */ /* 0x000fe2000f8e026a */
[----:B------:R-:W-:Y:S02]  /*20a0*/  USHF.R.U32.HI UR6, URZ, 0x3, UR7 ;  /* 0x000000033f067899 */ /* 0x000fe40008011607 */
[----:B------:R-:W-:Y:S01]  /*20b0*/  ULOP3.LUT UR4, UR4, UR10, URZ, 0x3c, !UPT ;  /* 0x0000000a04047292 */ /* 0x000fe2000f8e3c3f */
[----:B------:R-:W-:Y:S01]  /*20c0*/  IMAD.IADD R13, R95, 0x1, R15 ;  /* 0x000000015f0d7824 */ /* 0x000fe200078e020f */
[----:B------:R-:W-:Y:S02]  /*20d0*/  UIMAD UR5, UR6, -0xc, UR5 ;  /* 0xfffffff4060578a4 */ /* 0x000fe4000f8e0205 */
[----:B------:R-:W-:Y:S01]  /*20e0*/  @UP1 ULOP3.LUT UR4, UR4, 0x1, UR6, 0x78, !UPT ;  /* 0x0000000104041892 */ /* 0x000fe2000f8e7806 */
[----:B------:R-:W-:Y:S11]  /*20f0*/  @!P1 BRA `(.L_x_27) ;  /* 0x0000000000849947 */ /* 0x000ff60003800000 */
[----:B------:R-:W-:Y:S01]  /*2100*/  FADD R59, R24, R59 ;  /* 0x0000003b183b7221 */ /* 0x000fe20000000000 */
        /* <DEDUP_REMOVED lines=31> */
[----:B------:R-:W-:-:S06]  /*2300*/  WARPGROUP.DEPBAR.LE gsb0, 0x0 ;  /* 0x00008000000079c5 */ /* 0x000fcc0000010000 */
.L_x_27:
[----:B------:R-:W-:Y:S02]  /*2310*/  WARPGROUP.DEPBAR.LE gsb0, 0x0 ;  /* 0x00008000000079c5 */ /* 0x000fe40000010000 */
[----:B------:R-:W-:Y:S02]  /*2320*/  IMAD.MOV.U32 R95, RZ, RZ, R13 ;  /* 0x000000ffff5f7224 */ /* 0x000fe400078e000d */
[----:B------:R-:W-:Y:S02]  /*2330*/  IMAD.IADD R15, R61, 0x1, -R104 ;  /* 0x000000013d0f7824 */ /* 0x000fe400078e0a68 */
[----:B------:R-:W-:Y:S01]  /*2340*/  IMAD.MOV.U32 R13, RZ, RZ, -0x1 ;  /* 0xffffffffff0d7424 */ /* 0x000fe200078e00ff */
[----:B------:R-:W-:Y:S06]  /*2350*/  @P0 BRA `(.L_x_28) ;  /* 0x0000002400900947 */ /* 0x000fec0003800000 */
[----:B------:R-:W0:Y:S01]  /*2360*/  LDC.64 R40, c[0x0][0x6c8] ;  /* 0x0001b200ff287b82 */ /* 0x000e220000000a00 */
[----:B------:R-:W-:Y:S01]  /*2370*/  IMAD.WIDE R24, R19, 0x40, RZ ;  /* 0x0000004013187825 */ /* 0x000fe200078e02ff */
[----:B---3-5:R-:W-:Y:S01]  /*2380*/  FSETP.NEU.AND P1, PT, R10, RZ, PT ;  /* 0x000000ff0a00720b */ /* 0x028fe20003f2d000 */
[----:B------:R-:W-:Y:S01]  /*2390*/  BSSY B0, `(.L_x_28) ;  /* 0x0000260000007945 */ /* 0x000fe20003800000 */
[----:B------:R-:W-:Y:S01]  /*23a0*/  ISETP.GT.AND P0, PT, R15, RZ, PT ;  /* 0x000000ff0f00720c */ /* 0x000fe20003f04270 */
[----:B------:R-:W-:-:S03]  /*23b0*/  IMAD.SHL.U32 R19, R0, 0x2, RZ ;  /* 0x0000000200137824 */ /* 0x000fc600078e00ff */
[----:B------:R-:W-:Y:S02]  /*23c0*/  ISETP.GT.AND P5, PT, R11, RZ, P0 ;  /* 0x000000ff0b00720c */ /* 0x000fe400007a4270 */
[----:B------:R-:W-:Y:S01]  /*23d0*/  LOP3.LUT R33, R24, 0x6, R19, 0xf8, !PT ;  /* 0x0000000618217812 */ /* 0x000fe200078ef813 */
[----:B0-----:R-:W-:-:S04]  /*23e0*/  IMAD R26, R25, R40, RZ ;  /* 0x00000028191a7224 */ /* 0x001fc800078e02ff */
[----:B------:R-:W-:-:S04]  /*23f0*/  IMAD.WIDE.U32 R94, R33, R40, R94 ;  /* 0x00000028215e7225 */ /* 0x000fc800078e005e */
[----:B------:R-:W-:-:S04]  /*2400*/  IMAD R19, R33, R41, R26 ;  /* 0x0000002921137224 */ /* 0x000fc800078e021a */
[----:B------:R-:W-:Y:S01]  /*2410*/  IMAD.IADD R37, R95, 0x1, R19 ;  /* 0x000000015f257824 */ /* 0x000fe200078e0213 */
[----:B------:R-:W-:Y:S06]  /*2420*/  @!P1 BRA `(.L_x_29) ;  /* 0x00000018009c9947 */ /* 0x000fec0003800000 */
[----:B------:R-:W-:Y:S01]  /*2430*/  ULDC.64 UR6, c[0x0][0x6b8] ;  /* 0x0001ae0000067ab9 */ /* 0x000fe20000000a00 */
[----:B------:R-:W-:Y:S01]  /*2440*/  ULDC.64 UR12, c[0x0][0x6b0] ;  /* 0x0001ac00000c7ab9 */ /* 0x000fe20000000a00 */
[----:B------:R-:W-:Y:S01]  /*2450*/  IMAD R24, R65, UR6, RZ ;  /* 0x0000000641187c24 */ /* 0x000fe2000f8e02ff */
[----:B------:R-:W-:Y:S01]  /*2460*/  ULDC.64 UR14, c[0x0][0x6a8] ;  /* 0x0001aa00000e7ab9 */ /* 0x000fe20000000a00 */
[C---:B------:R-:W-:Y:S01]  /*2470*/  IMAD.WIDE.U32 R26, R17.reuse, UR6, R74 ;  /* 0x00000006111a7c25 */ /* 0x040fe2000f8e004a */
[----:B------:R-:W0:Y:S01]  /*2480*/  LDC.64 R30, c[0x0][0x6b0] ;  /* 0x0001ac00ff1e7b82 */ /* 0x000e220000000a00 */
[----:B------:R-:W-:Y:S02]  /*2490*/  ULDC.64 UR10, c[0x0][0x6c0] ;  /* 0x0001b000000a7ab9 */ /* 0x000fe40000000a00 */
[----:B------:R-:W-:Y:S02]  /*24a0*/  IMAD R39, R17, UR7, R24 ;  /* 0x0000000711277c24 */ /* 0x000fe4000f8e0218 */
[----:B------:R-:W-:-:S02]  /*24b0*/  IMAD R24, R25, UR12, RZ ;  /* 0x0000000c19187c24 */ /* 0x000fc4000f8e02ff */
[----:B------:R-:W-:Y:S02]  /*24c0*/  IMAD.IADD R27, R27, 0x1, R39 ;  /* 0x000000011b1b7824 */ /* 0x000fe400078e0227 */
[C---:B------:R-:W-:Y:S02]  /*24d0*/  IMAD R35, R33.reuse, UR13, R24 ;  /* 0x0000000d21237c24 */ /* 0x040fe4000f8e0218 */
[----:B------:R-:W-:-:S04]  /*24e0*/  IMAD.WIDE.U32 R24, R33, UR12, R26 ;  /* 0x0000000c21187c25 */ /* 0x000fc8000f8e001a */
[----:B------:R-:W-:Y:S01]  /*24f0*/  IMAD.IADD R19, R25, 0x1, R35 ;  /* 0x0000000119137824 */ /* 0x000fe200078e0223 */
[----:B------:R-:W-:-:S04]  /*2500*/  LEA R28, P1, R24, UR14, 0x2 ;  /* 0x0000000e181c7c11 */ /* 0x000fc8000f8210ff */
[----:B------:R-:W-:-:S05]  /*2510*/  LEA.HI.X R29, R24, UR15, R19, 0x2, P1 ;  /* 0x0000000f181d7c11 */ /* 0x000fca00088f1413 */
[----:B------:R-:W3:Y:S01]  /*2520*/  @P5 LDG.E.LTC128B R19, desc[UR16][R28.64] ;  /* 0x000000101c135981 */ /* 0x000ee2000c1e1920 */
[C---:B------:R-:W-:Y:S01]  /*2530*/  LEA R24, P1, R94.reuse, UR10, 0x2 ;  /* 0x0000000a5e187c11 */ /* 0x040fe2000f8210ff */
[----:B0-----:R-:W-:Y:S01]  /*2540*/  IMAD.WIDE.U32 R30, R33, UR12, R30 ;  /* 0x0000000c211e7c25 */ /* 0x001fe2000f8e001e */
[----:B------:R-:W-:Y:S01]  /*2550*/  BSSY B1, `(.L_x_30) ;  /* 0x0000014000017945 */ /* 0x000fe20003800000 */
[----:B------:R-:W-:Y:S02]  /*2560*/  ISETP.GT.AND P0, PT, R11, 0x8, P0 ;  /* 0x000000080b00780c */ /* 0x000fe40000704270 */
[----:B------:R-:W-:Y:S01]  /*2570*/  LEA.HI.X R25, R94, UR11, R37, 0x2, P1 ;  /* 0x0000000b5e197c11 */ /* 0x000fe200088f1425 */
[----:B------:R-:W-:Y:S01]  /*2580*/  IMAD.IADD R43, R35, 0x1, R31 ;  /* 0x00000001232b7824 */ /* 0x000fe200078e021f */
[----:B------:R-:W-:Y:S02]  /*2590*/  ISETP.GT.AND P1, PT, R15, 0x1, PT ;  /* 0x000000010f00780c */ /* 0x000fe40003f24270 */
[----:B------:R-:W-:-:S02]  /*25a0*/  IADD3 R34, P2, R26, R30, RZ ;  /* 0x0000001e1a227210 */ /* 0x000fc40007f5e0ff */
[----:B------:R-:W-:Y:S02]  /*25b0*/  IADD3 R36, P4, R74, R30, RZ ;  /* 0x0000001e4a247210 */ /* 0x000fe40007f9e0ff */
[----:B------:R-:W-:Y:S01]  /*25c0*/  LEA R30, P6, R40, R24, 0x2 ;  /* 0x00000018281e7211 */ /* 0x000fe200078c10ff */
[----:B------:R-:W-:Y:S01]  /*25d0*/  IMAD.X R27, R43, 0x1, R27, P2 ;  /* 0x000000012b1b7824 */ /* 0x000fe200010e061b */
[----:B------:R-:W-:-:S04]  /*25e0*/  LEA R26, P2, R34, UR14, 0x2 ;  /* 0x0000000e221a7c11 */ /* 0x000fc8000f8410ff */
[----:B------:R-:W-:Y:S01]  /*25f0*/  LEA.HI.X R27, R34, UR15, R27, 0x2, P2 ;  /* 0x0000000f221b7c11 */ /* 0x000fe200090f141b */
[----:B---3--:R-:W-:-:S04]  /*2600*/  FMUL R32, R19, R10 ;  /* 0x0000000a13207220 */ /* 0x008fc80000400000 */
[----:B--2---:R-:W-:Y:S01]  /*2610*/  FFMA R59, R59, R9, R32 ;  /* 0x000000093b3b7223 */ /* 0x004fe20000000020 */
[----:B------:R-:W-:-:S04]  /*2620*/  IMAD.WIDE.U32 R32, R33, UR12, R74 ;  /* 0x0000000c21207c25 */ /* 0x000fc8000f8e004a */
[----:B------:R0:W-:Y:S01]  /*2630*/  @P5 STG.E desc[UR16][R24.64], R59 ;  /* 0x0000003b18005986 */ /* 0x0001e2000c101910 */
[----:B------:R-:W-:Y:S01]  /*2640*/  ISETP.GT.AND P5, PT, R11, RZ, P1 ;  /* 0x000000ff0b00720c */ /* 0x000fe20000fa4270 */
[----:B------:R-:W-:Y:S02]  /*2650*/  IMAD.IADD R33, R35, 0x1, R33 ;  /* 0x0000000123217824 */ /* 0x000fe400078e0221 */
[----:B------:R-:W-:-:S10]  /*2660*/  IMAD.WIDE.U32 R32, R17, UR6, R32 ;  /* 0x0000000611207c25 */ /* 0x000fd4000f8e0020 */
[----:B0-----:R-:W-:Y:S05]  /*2670*/  @!P5 BRA `(.L_x_31) ;  /* 0x000000000004d947 */ /* 0x001fea0003800000 */
[----:B------:R0:W5:Y:S02]  /*2680*/  LDG.E.LTC128B R19, desc[UR16][R26.64] ;  /* 0x000000101a137981 */ /* 0x000164000c1e1920 */
.L_x_31:
[----:B------:R-:W-:Y:S05]  /*2690*/  BSYNC B1 ;  /* 0x0000000000017941 */ /* 0x000fea0003800000 */
.L_x_30:
[----:B-----5:R-:W-:Y:S01]  /*26a0*/  FMUL R38, R19, R10 ;  /* 0x0000000a13267220 */ /* 0x020fe20000400000 */
[----:B------:R-:W-:Y:S01]  /*26b0*/  LEA.HI.X R31, R40, R25, R41, 0x2, P6 ;  /* 0x00000019281f7211 */ /* 0x000fe200030f1429 */
[----:B------:R-:W-:Y:S01]  /*26c0*/  IMAD.IADD R33, R39, 0x1, R33 ;  /* 0x0000000127217824 */ /* 0x000fe200078e0221 */
[----:B------:R-:W-:Y:S01]  /*26d0*/  LEA R34, P2, R32, UR14, 0x2 ;  /* 0x0000000e20227c11 */ /* 0x000fe2000f8410ff */
[----:B------:R-:W-:Y:S01]  /*26e0*/  FFMA R45, R102, R9, R38 ;  /* 0x00000009662d7223 */ /* 0x000fe20000000026 */
[----:B------:R-:W-:Y:S01]  /*26f0*/  BSSY B1, `(.L_x_32) ;  /* 0x0000006000017945 */ /* 0x000fe20003800000 */
[----:B------:R-:W-:Y:S01]  /*2700*/  IMAD.X R37, R75, 0x1, R43, P4 ;  /* 0x000000014b257824 */ /* 0x000fe200020e062b */
[----:B------:R-:W-:Y:S02]  /*2710*/  LEA.HI.X R35, R32, UR15, R33, 0x2, P2 ;  /* 0x0000000f20237c11 */ /* 0x000fe400090f1421 */
[----:B------:R1:W-:Y:S01]  /*2720*/  @P5 STG.E desc[UR16][R30.64], R45 ;  /* 0x0000002d1e005986 */ /* 0x0003e2000c101910 */
[----:B------:R-:W-:Y:S06]  /*2730*/  @!P0 BRA `(.L_x_33) ;  /* 0x0000000000048947 */ /* 0x000fec0003800000 */
[----:B------:R2:W5:Y:S02]  /*2740*/  LDG.E.LTC128B R19, desc[UR16][R34.64+0x20] ;  /* 0x0000201022137981 */ /* 0x000564000c1e1920 */
.L_x_33:
[----:B------:R-:W-:Y:S05]  /*2750*/  BSYNC B1 ;  /* 0x0000000000017941 */ /* 0x000fea0003800000 */
.L_x_32:
[----:B--2--5:R-:W-:Y:S01]  /*2760*/  FMUL R34, R19, R10 ;  /* 0x0000000a13227220 */ /* 0x024fe20000400000 */
[----:B------:R-:W-:Y:S01]  /*2770*/  ISETP.GT.AND P1, PT, R11, 0x8, P1 ;  /* 0x000000080b00780c */ /* 0x000fe20000f24270 */
[----:B------:R-:W-:Y:S01]  /*2780*/  IMAD.WIDE.U32 R32, R17, UR6, R36 ;  /* 0x0000000611207c25 */ /* 0x000fe2000f8e0024 */
[----:B------:R-:W-:-:S03]  /*2790*/  ISETP.GT.AND P2, PT, R15, 0x8, PT ;  /* 0x000000080f00780c */ /* 0x000fc60003f44270 */
[----:B------:R-:W-:Y:S01]  /*27a0*/  FFMA R23, R23, R9, R34 ;  /* 0x0000000917177223 */ /* 0x000fe20000000022 */
[----:B------:R-:W-:Y:S01]  /*27b0*/  USHF.L.U64.HI UR10, UR12, 0x5, UR13 ;  /* 0x000000050c0a7899 */ /* 0x000fe2000801020d */
[----:B------:R-:W-:Y:S01]  /*27c0*/  IMAD.IADD R17, R39, 0x1, R33 ;  /* 0x0000000127117824 */ /* 0x000fe200078e0221 */
[C---:B------:R-:W-:Y:S01]  /*27d0*/  LEA R34, P5, R32.reuse, UR14, 0x2 ;  /* 0x0000000e20227c11 */ /* 0x040fe2000f8a10ff */
[----:B------:R-:W-:Y:S01]  /*27e0*/  USHF.L.U32 UR9, UR12, 0x5, URZ ;  /* 0x000000050c097899 */ /* 0x000fe2000800063f */
[----:B------:R2:W-:Y:S01]  /*27f0*/  @P0 STG.E desc[UR16][R24.64+0x20], R23 ;  /* 0x0000201718000986 */ /* 0x0005e2000c101910 */
[----:B------:R-:W-:Y:S01]  /*2800*/  BSSY B1, `(.L_x_34) ;  /* 0x0000005000017945 */ /* 0x000fe20003800000 */
[----:B------:R-:W-:Y:S02]  /*2810*/  ISETP.GT.AND P4, PT, R11, RZ, P2 ;  /* 0x000000ff0b00720c */ /* 0x000fe40001784270 */
[----:B------:R-:W-:Y:S01]  /*2820*/  LEA.HI.X R35, R32, UR15, R17, 0x2, P5 ;  /* 0x0000000f20237c11 */ /* 0x000fe2000a8f1411 */
[----:B------:R-:W-:Y:S10]  /*2830*/  @!P1 BRA `(.L_x_35) ;  /* 0x0000000000049947 */ /* 0x000ff40003800000 */
[----:B------:R3:W5:Y:S02]  /*2840*/  LDG.E.LTC128B R19, desc[UR16][R34.64+0x20] ;  /* 0x0000201022137981 */ /* 0x000764000c1e1920 */
.L_x_35:
[----:B------:R-:W-:Y:S05]  /*2850*/  BSYNC B1 ;  /* 0x0000000000017941 */ /* 0x000fea0003800000 */
.L_x_34:
[----:B---3-5:R-:W-:Y:S01]  /*2860*/  FMUL R34, R19, R10 ;  /* 0x0000000a13227220 */ /* 0x028fe20000400000 */
[----:B------:R-:W-:Y:S01]  /*2870*/  IADD3 R32, P0, R28, UR9, RZ ;  /* 0x000000091c207c10 */ /* 0x000fe2000ff1e0ff */
[----:B------:R-:W-:Y:S02]  /*2880*/  IMAD.MOV.U32 R17, RZ, RZ, R19 ;  /* 0x000000ffff117224 */ /* 0x000fe400078e0013 */
[----:B--2---:R-:W-:Y:S01]  /*2890*/  FFMA R23, R100, R9, R34 ;  /* 0x0000000964177223 */ /* 0x004fe20000000022 */
[----:B------:R-:W-:-:S04]  /*28a0*/  IADD3.X R33, R29, UR10, RZ, P0, !PT ;  /* 0x0000000a1d217c10 */ /* 0x000fc800087fe4ff */
[----:B------:R2:W-:Y:S04]  /*28b0*/  @P1 STG.E desc[UR16][R30.64+0x20], R23 ;  /* 0x000020171e001986 */ /* 0x0005e8000c101910 */
[----:B------:R-:W3:Y:S01]  /*28c0*/  @P4 LDG.E.LTC128B R17, desc[UR16][R32.64] ;  /* 0x0000001020114981 */ /* 0x000ee2000c1e1920 */
[C---:B------:R-:W-:Y:S01]  /*28d0*/  IMAD.SHL.U32 R43, R40.reuse, 0x20, RZ ;  /* 0x00000020282b7824 */ /* 0x040fe200078e00ff */
[----:B------:R-:W-:Y:S01]  /*28e0*/  SHF.L.U64.HI R19, R40, 0x5, R41 ;  /* 0x0000000528137819 */ /* 0x000fe20000010229 */
[----:B------:R-:W-:Y:S01]  /*28f0*/  BSSY B1, `(.L_x_36) ;  /* 0x000000c000017945 */ /* 0x000fe20003800000 */
[----:B------:R-:W-:Y:S02]  /*2900*/  ISETP.GT.AND P0, PT, R15, 0x9, PT ;  /* 0x000000090f00780c */ /* 0x000fe40003f04270 */
[----:B------:R-:W-:-:S02]  /*2910*/  IADD3 R34, P5, R43, R24, RZ ;  /* 0x000000182b227210 */ /* 0x000fc40007fbe0ff */
[----:B------:R-:W-:-:S03]  /*2920*/  ISETP.GT.AND P1, PT, R11, RZ, P0 ;  /* 0x000000ff0b00720c */ /* 0x000fc60000724270 */
[----:B------:R-:W-:Y:S02]  /*2930*/  IMAD.X R35, R19, 0x1, R25, P5 ;  /* 0x0000000113237824 */ /* 0x000fe400028e0619 */
[----:B---3--:R-:W-:-:S04]  /*2940*/  FMUL R36, R17, R10 ;  /* 0x0000000a11247220 */ /* 0x008fc80000400000 */
[----:B------:R-:W-:Y:S01]  /*2950*/  FFMA R21, R21, R9, R36 ;  /* 0x0000000915157223 */ /* 0x000fe20000000024 */
[----:B------:R-:W-:-:S04]  /*2960*/  IADD3 R36, P5, R26, UR9, RZ ;  /* 0x000000091a247c10 */ /* 0x000fc8000ffbe0ff */
[----:B------:R2:W-:Y:S01]  /*2970*/  @P4 STG.E desc[UR16][R34.64], R21 ;  /* 0x0000001522004986 */ /* 0x0005e2000c101910 */
[----:B------:R-:W-:Y:S01]  /*2980*/  IADD3.X R37, R27, UR10, RZ, P5, !PT ;  /* 0x0000000a1b257c10 */ /* 0x000fe2000affe4ff */
[----:B------:R-:W-:Y:S07]  /*2990*/  @!P1 BRA `(.L_x_37) ;  /* 0x0000000000049947 */ /* 0x000fee0003800000 */
[----:B------:R3:W5:Y:S02]  /*29a0*/  LDG.E.LTC128B R17, desc[UR16][R36.64] ;  /* 0x0000001024117981 */ /* 0x000764000c1e1920 */
.L_x_37:
[----:B------:R-:W-:Y:S05]  /*29b0*/  BSYNC B1 ;  /* 0x0000000000017941 */ /* 0x000fea0003800000 */
.L_x_36:
[----:B------:R-:W-:Y:S01]  /*29c0*/  UIADD3 UR6, UP0, UR9, 0x20, URZ ;  /* 0x0000002009067890 */ /* 0x000fe2000ff1e03f */
[----:B------:R-:W-:Y:S01]  /*29d0*/  ISETP.GT.AND P2, PT, R11, 0x8, P2 ;  /* 0x000000080b00780c */ /* 0x000fe20001744270 */
[----:B-----5:R-:W-:Y:S01]  /*29e0*/  FMUL R40, R17, R10 ;  /* 0x0000000a11287220 */ /* 0x020fe20000400000 */
[----:B------:R-:W-:Y:S01]  /*29f0*/  IADD3 R38, P4, R43, R30, RZ ;  /* 0x0000001e2b267210 */ /* 0x000fe20007f9e0ff */
[----:B------:R-:W-:Y:S01]  /*2a00*/  UIADD3.X UR7, URZ, UR10, URZ, UP0, !UPT ;  /* 0x0000000a3f077290 */ /* 0x000fe200087fe43f */
[----:B--2---:R-:W-:Y:S01]  /*2a10*/  IMAD.MOV.U32 R23, RZ, RZ, R17 ;  /* 0x000000ffff177224 */ /* 0x004fe200078e0011 */
[----:B------:R-:W-:Y:S01]  /*2a20*/  IADD3 R28, P5, R28, UR6, RZ ;  /* 0x000000061c1c7c10 */ /* 0x000fe2000ffbe0ff */
[----:B------:R-:W-:Y:S01]  /*2a30*/  FFMA R41, R98, R9, R40 ;  /* 0x0000000962297223 */ /* 0x000fe20000000028 */
[----:B------:R-:W-:Y:S02]  /*2a40*/  IMAD.X R39, R19, 0x1, R31, P4 ;  /* 0x0000000113277824 */ /* 0x000fe400020e061f */
[----:B------:R-:W-:-:S03]  /*2a50*/  IADD3.X R29, R29, UR7, RZ, P5, !PT ;  /* 0x000000071d1d7c10 */ /* 0x000fc6000affe4ff */
[----:B------:R2:W-:Y:S04]  /*2a60*/  @P1 STG.E desc[UR16][R38.64], R41 ;  /* 0x0000002926001986 */ /* 0x0005e8000c101910 */
[----:B------:R-:W4:Y:S01]  /*2a70*/  @P2 LDG.E.LTC128B R23, desc[UR16][R28.64] ;  /* 0x000000101c172981 */ /* 0x000f22000c1e1920 */
[----:B------:R-:W-:Y:S01]  /*2a80*/  IADD3 R21, P1, R43, 0x20, RZ ;  /* 0x000000202b157810 */ /* 0x000fe20007f3e0ff */
[----:B------:R-:W-:Y:S01]  /*2a90*/  BSSY B1, `(.L_x_38) ;  /* 0x000000c000017945 */ /* 0x000fe20003800000 */
[----:B------:R-:W-:Y:S02]  /*2aa0*/  ISETP.GT.AND P4, PT, R11, 0x8, P0 ;  /* 0x000000080b00780c */ /* 0x000fe40000784270 */
[----:B------:R-:W-:Y:S01]  /*2ab0*/  IADD3 R24, P5, R21, R24, RZ ;  /* 0x0000001815187210 */ /* 0x000fe20007fbe0ff */
[----:B------:R-:W-:Y:S01]  /*2ac0*/  IMAD.X R17, RZ, RZ, R19, P1 ;  /* 0x000000ffff117224 */ /* 0x000fe200008e0613 */
[----:B0-----:R-:W-:-:S03]  /*2ad0*/  IADD3 R26, P0, R26, UR6, RZ ;  /* 0x000000061a1a7c10 */ /* 0x001fc6000ff1e0ff */
[----:B------:R-:W-:Y:S01]  /*2ae0*/  IMAD.X R25, R17, 0x1, R25, P5 ;  /* 0x0000000111197824 */ /* 0x000fe200028e0619 */
[----:B------:R-:W-:Y:S01]  /*2af0*/  IADD3.X R27, R27, UR7, RZ, P0, !PT ;  /* 0x000000071b1b7c10 */ /* 0x000fe200087fe4ff */
[----:B----4-:R-:W-:-:S04]  /*2b00*/  FMUL R40, R23, R10 ;  /* 0x0000000a17287220 */ /* 0x010fc80000400000 */
[----:B------:R-:W-:-:S05]  /*2b10*/  FFMA R63, R63, R9, R40 ;  /* 0x000000093f3f7223 */ /* 0x000fca0000000028 */
[----:B------:R2:W-:Y:S01]  /*2b20*/  @P2 STG.E desc[UR16][R24.64], R63 ;  /* 0x0000003f18002986 */ /* 0x0005e2000c101910 */
[----:B------:R-:W-:Y:S05]  /*2b30*/  @!P4 BRA `(.L_x_39) ;  /* 0x000000000004c947 */ /* 0x000fea0003800000 */
[----:B------:R0:W5:Y:S02]  /*2b40*/  LDG.E.LTC128B R23, desc[UR16][R26.64] ;  /* 0x000000101a177981 */ /* 0x000164000c1e1920 */
.L_x_39:
[----:B------:R-:W-:Y:S05]  /*2b50*/  BSYNC B1 ;  /* 0x0000000000017941 */ /* 0x000fea0003800000 */
.L_x_38:
[----:B--2---:R-:W-:Y:S01]  /*2b60*/  IADD3 R24, P2, R21, R30, RZ ;  /* 0x0000001e15187210 */ /* 0x004fe20007f5e0ff */
[----:B0----5:R-:W-:Y:S01]  /*2b70*/  FMUL R26, R23, R10 ;  /* 0x0000000a171a7220 */ /* 0x021fe20000400000 */
[C---:B------:R-:W-:Y:S01]  /*2b80*/  ISETP.GT.AND P1, PT, R15.reuse, 0x10, PT ;  /* 0x000000100f00780c */ /* 0x040fe20003f24270 */
[----:B------:R-:W-:Y:S01]  /*2b90*/  BSSY B1, `(.L_x_40) ;  /* 0x000000b000017945 */ /* 0x000fe20003800000 */
[----:B------:R-:W-:Y:S01]  /*2ba0*/  ISETP.GT.AND P0, PT, R15, 0x11, PT ;  /* 0x000000110f00780c */ /* 0x000fe20003f04270 */
[----:B------:R-:W-:Y:S01]  /*2bb0*/  FFMA R29, R96, R9, R26 ;  /* 0x00000009601d7223 */ /* 0x000fe2000000001a */
[----:B------:R-:W-:Y:S01]  /*2bc0*/  IMAD.X R25, R17, 0x1, R31, P2 ;  /* 0x0000000111197824 */ /* 0x000fe200010e061f */
[----:B------:R-:W-:Y:S02]  /*2bd0*/  ISETP.GT.AND P5, PT, R11, RZ, P1 ;  /* 0x000000ff0b00720c */ /* 0x000fe40000fa4270 */
[----:B------:R-:W-:Y:S02]  /*2be0*/  IADD3 R26, P2, R32, UR9, RZ ;  /* 0x00000009201a7c10 */ /* 0x000fe4000ff5e0ff */
[----:B------:R0:W-:Y:S01]  /*2bf0*/  @P4 STG.E desc[UR16][R24.64], R29 ;  /* 0x0000001d18004986 */ /* 0x0001e2000c101910 */
[----:B------:R-:W-:-:S02]  /*2c00*/  IADD3 R28, P6, R34, R43, RZ ;  /* 0x0000002b221c7210 */ /* 0x000fc40007fde0ff */
[----:B------:R-:W-:-:S06]  /*2c10*/  IADD3.X R27, R33, UR10, RZ, P2, !PT ;  /* 0x0000000a211b7c10 */ /* 0x000fcc00097fe4ff */
[----:B------:R-:W-:Y:S05]  /*2c20*/  @!P5 BRA `(.L_x_41) ;  /* 0x000000000004d947 */ /* 0x000fea0003800000 */
[----:B------:R2:W5:Y:S02]  /*2c30*/  LDG.E.LTC128B R23, desc[UR16][R26.64] ;  /* 0x000000101a177981 */ /* 0x000564000c1e1920 */
.L_x_41:
[----:B------:R-:W-:Y:S05]  /*2c40*/  BSYNC B1 ;  /* 0x0000000000017941 */ /* 0x000fea0003800000 */
.L_x_40:
[----:B0----5:R-:W-:Y:S01]  /*2c50*/  FMUL R25, R23, R10 ;  /* 0x0000000a17197220 */ /* 0x021fe20000400000 */
[----:B------:R-:W-:Y:S01]  /*2c60*/  IMAD.X R29, R35, 0x1, R19, P6 ;  /* 0x00000001231d7824 */ /* 0x000fe200030e0613 */
[----:B------:R-:W-:Y:S01]  /*2c70*/  ISETP.GT.AND P2, PT, R11, RZ, P0 ;  /* 0x000000ff0b00720c */ /* 0x000fe20000744270 */
[----:B------:R-:W-:Y:S01]  /*2c80*/  BSSY B1, `(.L_x_42) ;  /* 0x0000008000017945 */ /* 0x000fe20003800000 */
[----:B-1----:R-:W-:Y:S01]  /*2c90*/  FFMA R31, R92, R9, R25 ;  /* 0x000000095c1f7223 */ /* 0x002fe20000000019 */
[----:B------:R-:W-:Y:S02]  /*2ca0*/  IADD3 R24, P6, R36, UR9, RZ ;  /* 0x0000000924187c10 */ /* 0x000fe4000ffde0ff */
[----:B------:R-:W-:Y:S02]  /*2cb0*/  IADD3 R30, P4, R38, R43, RZ ;  /* 0x0000002b261e7210 */ /* 0x000fe40007f9e0ff */
[----:B------:R0:W-:Y:S01]  /*2cc0*/  @P5 STG.E desc[UR16][R28.64], R31 ;  /* 0x0000001f1c005986 */ /* 0x0001e2000c101910 */
[----:B------:R-:W-:-:S05]  /*2cd0*/  IADD3.X R25, R37, UR10, RZ, P6, !PT ;  /* 0x0000000a25197c10 */ /* 0x000fca000b7fe4ff */
[----:B------:R-:W-:Y:S05]  /*2ce0*/  @!P2 BRA `(.L_x_43) ;  /* 0x000000000004a947 */ /* 0x000fea0003800000 */
[----:B------:R1:W5:Y:S02]  /*2cf0*/  LDG.E.LTC128B R23, desc[UR16][R24.64] ;  /* 0x0000001018177981 */ /* 0x000364000c1e1920 */
.L_x_43:
[----:B------:R-:W-:Y:S05]  /*2d00*/  BSYNC B1 ;  /* 0x0000000000017941 */ /* 0x000fea0003800000 */
.L_x_42:
[----:B-----5:R-:W-:Y:S01]  /*2d10*/  FMUL R41, R23, R10 ;  /* 0x0000000a17297220 */ /* 0x020fe20000400000 */
[----:B0-----:R-:W-:Y:S01]  /*2d20*/  IMAD.X R31, R39, 0x1, R19, P4 ;  /* 0x00000001271f7824 */ /* 0x001fe200020e0613 */
[----:B------:R-:W-:Y:S01]  /*2d30*/  ISETP.GT.AND P1, PT, R11, 0x8, P1 ;  /* 0x000000080b00780c */ /* 0x000fe20000f24270 */
[----:B------:R-:W-:Y:S01]  /*2d40*/  BSSY B1, `(.L_x_44) ;  /* 0x0000008000017945 */ /* 0x000fe20003800000 */
[----:B------:R-:W-:Y:S01]  /*2d50*/  FFMA R41, R90, R9, R41 ;  /* 0x000000095a297223 */ /* 0x000fe20000000029 */
[----:B------:R-:W-:Y:S02]  /*2d60*/  IADD3 R32, P4, R32, UR6, RZ ;  /* 0x0000000620207c10 */ /* 0x000fe4000ff9e0ff */
[----:B------:R-:W-:Y:S02]  /*2d70*/  IADD3 R40, P5, R21, R34, RZ ;  /* 0x0000002215287210 */ /* 0x000fe40007fbe0ff */
[----:B------:R0:W-:Y:S01]  /*2d80*/  @P2 STG.E desc[UR16][R30.64], R41 ;  /* 0x000000291e002986 */ /* 0x0001e2000c101910 */
[----:B------:R-:W-:-:S05]  /*2d90*/  IADD3.X R33, R33, UR7, RZ, P4, !PT ;  /* 0x0000000721217c10 */ /* 0x000fca000a7fe4ff */
[----:B------:R-:W-:Y:S05]  /*2da0*/  @!P1 BRA `(.L_x_45) ;  /* 0x0000000000049947 */ /* 0x000fea0003800000 */
[----:B------:R4:W5:Y:S02]  /*2db0*/  LDG.E.LTC128B R23, desc[UR16][R32.64] ;  /* 0x0000001020177981 */ /* 0x000964000c1e1920 */
.L_x_45:
[----:B------:R-:W-:Y:S05]  /*2dc0*/  BSYNC B1 ;  /* 0x0000000000017941 */ /* 0x000fea0003800000 */
.L_x_44:
[----:B----45:R-:W-:Y:S01]  /*2dd0*/  FMUL R33, R23, R10 ;  /* 0x0000000a17217220 */ /* 0x030fe20000400000 */
[----:B0-----:R-:W-:Y:S01]  /*2de0*/  IMAD.X R41, R17, 0x1, R35, P5 ;  /* 0x0000000111297824 */ /* 0x001fe200028e0623 */
[----:B------:R-:W-:Y:S01]  /*2df0*/  ISETP.GT.AND P2, PT, R11, 0x8, P0 ;  /* 0x000000080b00780c */ /* 0x000fe20000744270 */
[----:B------:R-:W-:Y:S01]  /*2e00*/  BSSY B1, `(.L_x_46) ;  /* 0x0000007000017945 */ /* 0x000fe20003800000 */
[----:B------:R-:W-:Y:S01]  /*2e10*/  FFMA R35, R88, R9, R33 ;  /* 0x0000000958237223 */ /* 0x000fe20000000021 */
[----:B------:R-:W-:-:S04]  /*2e20*/  IADD3 R32, P0, R36, UR6, RZ ;  /* 0x0000000624207c10 */ /* 0x000fc8000ff1e0ff */
[----:B------:R0:W-:Y:S01]  /*2e30*/  @P1 STG.E desc[UR16][R40.64], R35 ;  /* 0x0000002328001986 */ /* 0x0001e2000c101910 */
[----:B------:R-:W-:-:S05]  /*2e40*/  IADD3.X R33, R37, UR7, RZ, P0, !PT ;  /* 0x0000000725217c10 */ /* 0x000fca00087fe4ff */
[----:B------:R-:W-:Y:S05]  /*2e50*/  @!P2 BRA `(.L_x_47) ;  /* 0x000000000004a947 */ /* 0x000fea0003800000 */
[----:B------:R4:W5:Y:S02]  /*2e60*/  LDG.E.LTC128B R23, desc[UR16][R32.64] ;  /* 0x0000001020177981 */ /* 0x000964000c1e1920 */
.L_x_47:
[----:B------:R-:W-:Y:S05]  /*2e70*/  BSYNC B1 ;  /* 0x0000000000017941 */ /* 0x000fea0003800000 */
.L_x_46:
[----:B----45:R-:W-:Y:S01]  /*2e80*/  FMUL R33, R23, R10 ;  /* 0x0000000a17217220 */ /* 0x030fe20000400000 */
[----:B------:R-:W-:Y:S01]  /*2e90*/  IADD3 R32, P5, R21, R38, RZ ;  /* 0x0000002615207210 */ /* 0x000fe20007fbe0ff */
[----:B------:R-:W-:Y:S01]  /*2ea0*/  BSSY B1, `(.L_x_48) ;  /* 0x000000c000017945 */ /* 0x000fe20003800000 */
[----:B------:R-:W-:Y:S01]  /*2eb0*/  ISETP.GT.AND P1, PT, R15, 0x18, PT ;  /* 0x000000180f00780c */ /* 0x000fe20003f24270 */
[----:B---3--:R-:W-:Y:S01]  /*2ec0*/  FFMA R37, R86, R9, R33 ;  /* 0x0000000956257223 */ /* 0x008fe20000000021 */
[----:B------:R-:W-:Y:S01]  /*2ed0*/  IADD3 R34, P6, R26, UR9, RZ ;  /* 0x000000091a227c10 */ /* 0x000fe2000ffde0ff */
[----:B------:R-:W-:Y:S01]  /*2ee0*/  IMAD.X R33, R17, 0x1, R39, P5 ;  /* 0x0000000111217824 */ /* 0x000fe200028e0627 */
[----:B------:R-:W-:Y:S02]  /*2ef0*/  ISETP.GT.AND P4, PT, R11, RZ, P1 ;  /* 0x000000ff0b00720c */ /* 0x000fe40000f84270 */
[----:B------:R-:W-:Y:S02]  /*2f00*/  ISETP.GT.AND P0, PT, R15, 0x19, PT ;  /* 0x000000190f00780c */ /* 0x000fe40003f04270 */
[----:B------:R3:W-:Y:S01]  /*2f10*/  @P2 STG.E desc[UR16][R32.64], R37 ;  /* 0x0000002520002986 */ /* 0x0007e2000c101910 */
[----:B------:R-:W-:-:S02]  /*2f20*/  IADD3 R36, P5, R28, R43, RZ ;  /* 0x0000002b1c247210 */ /* 0x000fc40007fbe0ff */
[----:B0-----:R-:W-:-:S06]  /*2f30*/  IADD3.X R35, R27, UR10, RZ, P6, !PT ;  /* 0x0000000a1b237c10 */ /* 0x001fcc000b7fe4ff */
[----:B------:R-:W-:Y:S05]  /*2f40*/  @!P4 BRA `(.L_x_49) ;  /* 0x000000000004c947 */ /* 0x000fea0003800000 */
[----:B------:R0:W5:Y:S02]  /*2f50*/  LDG.E.LTC128B R23, desc[UR16][R34.64] ;  /* 0x0000001022177981 */ /* 0x000164000c1e1920 */
.L_x_49:
[----:B------:R-:W-:Y:S05]  /*2f60*/  BSYNC B1 ;  /* 0x0000000000017941 */ /* 0x000fea0003800000 */
.L_x_48:
[----:B---3-5:R-:W-:Y:S01]  /*2f70*/  FMUL R33, R23, R10 ;  /* 0x0000000a17217220 */ /* 0x028fe20000400000 */
[----:B------:R-:W-:Y:S01]  /*2f80*/  IMAD.X R37, R29, 0x1, R19, P5 ;  /* 0x000000011d257824 */ /* 0x000fe200028e0613 */
[----:B------:R-:W-:Y:S01]  /*2f90*/  ISETP.GT.AND P2, PT, R11, RZ, P0 ;  /* 0x000000ff0b00720c */ /* 0x000fe20000744270 */
        /* <DEDUP_REMOVED lines=8> */
.L_x_51:
[----:B------:R-:W-:Y:S05]  /*3020*/  BSYNC B1 ;  /* 0x0000000000017941 */ /* 0x000fea0003800000 */
.L_x_50:
[----:B-----5:R-:W-:Y:S01]  /*3030*/  FMUL R41, R23, R10 ;  /* 0x0000000a17297220 */ /* 0x020fe20000400000 */
[----:B---3--:R-:W-:Y:S01]  /*3040*/  IMAD.X R39, R31, 0x1, R19, P5 ;  /* 0x000000011f277824 */ /* 0x008fe200028e0613 */
[----:B------:R-:W-:Y:S01]  /*3050*/  ISETP.GT.AND P1, PT, R11, 0x8, P1 ;  /* 0x000000080b00780c */ /* 0x000fe20000f24270 */
[----:B------:R-:W-:Y:S01]  /*3060*/  BSSY B1, `(.L_x_52) ;  /* 0x0000008000017945 */ /* 0x000fe20003800000 */
[----:B------:R-:W-:Y:S01]  /*3070*/  FFMA R41, R82, R9, R41 ;  /* 0x0000000952297223 */ /* 0x000fe20000000029 */
[----:B--2---:R-:W-:Y:S02]  /*3080*/  IADD3 R26, P4, R26, UR6, RZ ;  /* 0x000000061a1a7c10 */ /* 0x004fe4000ff9e0ff */
[----:B------:R-:W-:Y:S02]  /*3090*/  IADD3 R40, P5, R28, R21, RZ ;  /* 0x000000151c287210 */ /* 0x000fe40007fbe0ff */
[----:B------:R2:W-:Y:S01]  /*30a0*/  @P2 STG.E desc[UR16][R38.64], R41 ;  /* 0x0000002926002986 */ /* 0x0005e2000c101910 */
[----:B------:R-:W-:-:S05]  /*30b0*/  IADD3.X R27, R27, UR7, RZ, P4, !PT ;  /* 0x000000071b1b7c10 */ /* 0x000fca000a7fe4ff */
[----:B------:R-:W-:Y:S05]  /*30c0*/  @!P1 BRA `(.L_x_53) ;  /* 0x0000000000049947 */ /* 0x000fea0003800000 */
[----:B------:R3:W5:Y:S02]  /*30d0*/  LDG.E.LTC128B R23, desc[UR16][R26.64] ;  /* 0x000000101a177981 */ /* 0x000764000c1e1920 */
.L_x_53:
[----:B------:R-:W-:Y:S05]  /*30e0*/  BSYNC B1 ;  /* 0x0000000000017941 */ /* 0x000fea0003800000 */
.L_x_52:
[----:B---3-5:R-:W-:Y:S01]  /*30f0*/  FMUL R27, R23, R10 ;  /* 0x0000000a171b7220 */ /* 0x028fe20000400000 */
[----:B--2---:R-:W-:Y:S01]  /*3100*/  IMAD.X R41, R29, 0x1, R17, P5 ;  /* 0x000000011d297824 */ /* 0x004fe200028e0611 */
[----:B------:R-:W-:Y:S01]  /*3110*/  ISETP.GT.AND P2, PT, R11, 0x8, P0 ;  /* 0x000000080b00780c */ /* 0x000fe20000744270 */
[----:B------:R-:W-:Y:S01]  /*3120*/  BSSY B1, `(.L_x_54) ;  /* 0x0000007000017945 */ /* 0x000fe20003800000 */
[----:B------:R-:W-:Y:S01]  /*3130*/  FFMA R27, R80, R9, R27 ;  /* 0x00000009501b7223 */ /* 0x000fe2000000001b */
[----:B-1----:R-:W-:-:S04]  /*3140*/  IADD3 R24, P0, R24, UR6, RZ ;  /* 0x0000000618187c10 */ /* 0x002fc8000ff1e0ff */
[----:B------:R1:W-:Y:S01]  /*3150*/  @P1 STG.E desc[UR16][R40.64], R27 ;  /* 0x0000001b28001986 */ /* 0x0003e2000c101910 */
[----:B------:R-:W-:-:S05]  /*3160*/  IADD3.X R25, R25, UR7, RZ, P0, !PT ;  /* 0x0000000719197c10 */ /* 0x000fca00087fe4ff */
[----:B------:R-:W-:Y:S05]  /*3170*/  @!P2 BRA `(.L_x_55) ;  /* 0x000000000004a947 */ /* 0x000fea0003800000 */
[----:B------:R2:W5:Y:S02]  /*3180*/  LDG.E.LTC128B R23, desc[UR16][R24.64] ;  /* 0x0000001018177981 */ /* 0x000564000c1e1920 */
.L_x_55:
[----:B------:R-:W-:Y:S05]  /*3190*/  BSYNC B1 ;  /* 0x0000000000017941 */ /* 0x000fea0003800000 */
.L_x_54:
[----:B--2--5:R-:W-:Y:S01]  /*31a0*/  FMUL R25, R23, R10 ;  /* 0x0000000a17197220 */ /* 0x024fe20000400000 */
[----:B------:R-:W-:Y:S01]  /*31b0*/  IADD3 R24, P5, R30, R21, RZ ;  /* 0x000000151e187210 */ /* 0x000fe20007fbe0ff */
[----:B------:R-:W-:Y:S01]  /*31c0*/  BSSY B1, `(.L_x_56) ;  /* 0x000000c000017945 */ /* 0x000fe20003800000 */
[----:B------:R-:W-:Y:S01]  /*31d0*/  ISETP.GT.AND P1, PT, R15, 0x20, PT ;  /* 0x000000200f00780c */ /* 0x000fe20003f24270 */
[----:B------:R-:W-:Y:S01]  /*31e0*/  FFMA R29, R78, R9, R25 ;  /* 0x000000094e1d7223 */ /* 0x000fe20000000019 */
[----:B------:R-:W-:Y:S01]  /*31f0*/  IADD3 R26, P6, R34, UR9, RZ ;  /* 0x00000009221a7c10 */ /* 0x000fe2000ffde0ff */
[----:B------:R-:W-:Y:S01]  /*3200*/  IMAD.X R25, R31, 0x1, R17, P5 ;  /* 0x000000011f197824 */ /* 0x000fe200028e0611 */
[----:B------:R-:W-:Y:S02]  /*3210*/  ISETP.GT.AND P4, PT, R11, RZ, P1 ;  /* 0x000000ff0b00720c */ /* 0x000fe40000f84270 */
[----:B------:R-:W-:Y:S02]  /*3220*/  ISETP.GT.AND P0, PT, R15, 0x21, PT ;  /* 0x000000210f00780c */ /* 0x000fe40003f04270 */
[----:B------:R2:W-:Y:S01]  /*3230*/  @P2 STG.E desc[UR16][R24.64], R29 ;  /* 0x0000001d18002986 */ /* 0x0005e2000c101910 */
[----:B------:R-:W-:-:S02]  /*3240*/  IADD3 R28, P5, R36, R43, RZ ;  /* 0x0000002b241c7210 */ /* 0x000fc40007fbe0ff */
[----:B-1----:R-:W-:-:S06]  /*3250*/  IADD3.X R27, R35, UR10, RZ, P6, !PT ;  /* 0x0000000a231b7c10 */ /* 0x002fcc000b7fe4ff */
[----:B------:R-:W-:Y:S05]  /*3260*/  @!P4 BRA `(.L_x_57) ;  /* 0x000000000004c947 */ /* 0x000fea0003800000 */
[----:B------:R1:W5:Y:S02]  /*3270*/  LDG.E.LTC128B R23, desc[UR16][R26.64] ;  /* 0x000000101a177981 */ /* 0x000364000c1e1920 */
.L_x_57:
[----:B------:R-:W-:Y:S05]  /*3280*/  BSYNC B1 ;  /* 0x0000000000017941 */ /* 0x000fea0003800000 */
.L_x_56:
[----:B--2--5:R-:W-:Y:S01]  /*3290*/  FMUL R25, R23, R10 ;  /* 0x0000000a17197220 */ /* 0x024fe20000400000 */
        /* <DEDUP_REMOVED lines=10> */
.L_x_59:
[----:B------:R-:W-:Y:S05]  /*3340*/  BSYNC B1 ;  /* 0x0000000000017941 */ /* 0x000fea0003800000 */
.L_x_58:
[----:B-----5:R-:W-:Y:S01]  /*3350*/  FMUL R41, R23, R10 ;  /* 0x0000000a17297220 */ /* 0x020fe20000400000 */
[----:B--2---:R-:W-:Y:S01]  /*3360*/  IMAD.X R31, R39, 0x1, R19, P5 ;  /* 0x00000001271f7824 */ /* 0x004fe200028e0613 */
[----:B------:R-:W-:Y:S01]  /*3370*/  ISETP.GT.AND P1, PT, R11, 0x8, P1 ;  /* 0x000000080b00780c */ /* 0x000fe20000f24270 */
[----:B------:R-:W-:Y:S01]  /*3380*/  BSSY B1, `(.L_x_60) ;  /* 0x0000008000017945 */ /* 0x000fe20003800000 */
[----:B------:R-:W-:Y:S01]  /*3390*/  FFMA R41, R72, R9, R41 ;  /* 0x0000000948297223 */ /* 0x000fe20000000029 */
[----:B0-----:R-:W-:Y:S02]  /*33a0*/  IADD3 R34, P4, R34, UR6, RZ ;  /* 0x0000000622227c10 */ /* 0x001fe4000ff9e0ff */
[----:B------:R-:W-:Y:S02]  /*33b0*/  IADD3 R40, P5, R36, R21, RZ ;  /* 0x0000001524287210 */ /* 0x000fe40007fbe0ff */
[----:B------:R0:W-:Y:S01]  /*33c0*/  @P2 STG.E desc[UR16][R30.64], R41 ;  /* 0x000000291e002986 */ /* 0x0001e2000c101910 */
[----:B------:R-:W-:-:S05]  /*33d0*/  IADD3.X R35, R35, UR7, RZ, P4, !PT ;  /* 0x0000000723237c10 */ /* 0x000fca000a7fe4ff */
[----:B------:R-:W-:Y:S05]  /*33e0*/  @!P1 BRA `(.L_x_61) ;  /* 0x0000000000049947 */ /* 0x000fea0003800000 */
[----:B------:R2:W5:Y:S02]  /*33f0*/  LDG.E.LTC128B R23, desc[UR16][R34.64] ;  /* 0x0000001022177981 */ /* 0x000564000c1e1920 */
.L_x_61:
[----:B------:R-:W-:Y:S05]  /*3400*/  BSYNC B1 ;  /* 0x0000000000017941 */ /* 0x000fea0003800000 */
.L_x_60:
[----:B--2--5:R-:W-:Y:S01]  /*3410*/  FMUL R35, R23, R10 ;  /* 0x0000000a17237220 */ /* 0x024fe20000400000 */
[----:B0-----:R-:W-:Y:S01]  /*3420*/  IMAD.X R41, R37, 0x1, R17, P5 ;  /* 0x0000000125297824 */ /* 0x001fe200028e0611 */
[----:B------:R-:W-:Y:S01]  /*3430*/  ISETP.GT.AND P2, PT, R11, 0x8, P0 ;  /* 0x000000080b00780c */ /* 0x000fe20000744270 */
[----:B------:R-:W-:Y:S01]  /*3440*/  BSSY B1, `(.L_x_62) ;  /* 0x0000007000017945 */ /* 0x000fe20003800000 */
[----:B------:R-:W-:Y:S01]  /*3450*/  FFMA R35, R70, R9, R35 ;  /* 0x0000000946237223 */ /* 0x000fe20000000023 */
[----:B----4-:R-:W-:-:S04]  /*3460*/  IADD3 R32, P0, R32, UR6, RZ ;  /* 0x0000000620207c10 */ /* 0x010fc8000ff1e0ff */
[----:B------:R0:W-:Y:S01]  /*3470*/  @P1 STG.E desc[UR16][R40.64], R35 ;  /* 0x0000002328001986 */ /* 0x0001e2000c101910 */
[----:B------:R-:W-:-:S05]  /*3480*/  IADD3.X R33, R33, UR7, RZ, P0, !PT ;  /* 0x0000000721217c10 */ /* 0x000fca00087fe4ff */
[----:B------:R-:W-:Y:S05]  /*3490*/  @!P2 BRA `(.L_x_63) ;  /* 0x000000000004a947 */ /* 0x000fea0003800000 */
[----:B------:R2:W5:Y:S02]  /*34a0*/  LDG.E.LTC128B R23, desc[UR16][R32.64] ;  /* 0x0000001020177981 */ /* 0x000564000c1e1920 */
.L_x_63:
[----:B------:R-:W-:Y:S05]  /*34b0*/  BSYNC B1 ;  /* 0x0000000000017941 */ /* 0x000fea0003800000 */
.L_x_62:
        /* <DEDUP_REMOVED lines=14> */
.L_x_65:
[----:B------:R-:W-:Y:S05]  /*35a0*/  BSYNC B1 ;  /* 0x0000000000017941 */ /* 0x000fea0003800000 */
.L_x_64:
        /* <DEDUP_REMOVED lines=11> */
.L_x_67:
[----:B------:R-:W-:Y:S05]  /*3660*/  BSYNC B1 ;  /* 0x0000000000017941 */ /* 0x000fea0003800000 */
.L_x_66:
[----:B-----5:R-:W-:Y:S01]  /*3670*/  FMUL R41, R23, R10 ;  /* 0x0000000a17297220 */ /* 0x020fe20000400000 */
[----:B--2---:R-:W-:Y:S01]  /*3680*/  IMAD.X R39, R31, 0x1, R19, P5 ;  /* 0x000000011f277824 */ /* 0x004fe200028e0613 */
[----:B------:R-:W-:Y:S01]  /*3690*/  ISETP.GT.AND P1, PT, R11, 0x8, P1 ;  /* 0x000000080b00780c */ /* 0x000fe20000f24270 */
[----:B------:R-:W-:Y:S01]  /*36a0*/  BSSY B1, `(.L_x_68) ;  /* 0x0000008000017945 */ /* 0x000fe20003800000 */
[----:B------:R-:W-:Y:S01]  /*36b0*/  FFMA R41, R64, R9, R41 ;  /* 0x0000000940297223 */ /* 0x000fe20000000029 */
[----:B-1----:R-:W-:Y:S02]  /*36c0*/  IADD3 R26, P4, R26, UR6, RZ ;  /* 0x000000061a1a7c10 */ /* 0x002fe4000ff9e0ff */
[----:B------:R-:W-:Y:S02]  /*36d0*/  IADD3 R40, P5, R28, R21, RZ ;  /* 0x000000151c287210 */ /* 0x000fe40007fbe0ff */
[----:B------:R1:W-:Y:S01]  /*36e0*/  @P2 STG.E desc[UR16][R38.64], R41 ;  /* 0x0000002926002986 */ /* 0x0003e2000c101910 */
[----:B------:R-:W-:-:S05]  /*36f0*/  IADD3.X R27, R27, UR7, RZ, P4, !PT ;  /* 0x000000071b1b7c10 */ /* 0x000fca000a7fe4ff */
[----:B------:R-:W-:Y:S05]  /*3700*/  @!P1 BRA `(.L_x_69) ;  /* 0x0000000000049947 */ /* 0x000fea0003800000 */
[----:B------:R2:W5:Y:S02]  /*3710*/  LDG.E.LTC128B R23, desc[UR16][R26.64] ;  /* 0x000000101a177981 */ /* 0x000564000c1e1920 */
.L_x_69:
[----:B------:R-:W-:Y:S05]  /*3720*/  BSYNC B1 ;  /* 0x0000000000017941 */ /* 0x000fea0003800000 */
.L_x_68:
[----:B--2--5:R-:W-:Y:S01]  /*3730*/  FMUL R27, R23, R10 ;  /* 0x0000000a171b7220 */ /* 0x024fe20000400000 */
[----:B-1----:R-:W-:Y:S01]  /*3740*/  IMAD.X R41, R29, 0x1, R17, P5 ;  /* 0x000000011d297824 */ /* 0x002fe200028e0611 */
[----:B------:R-:W-:Y:S01]  /*3750*/  ISETP.GT.AND P0, PT, R11, 0x8, P0 ;  /* 0x000000080b00780c */ /* 0x000fe20000704270 */
[----:B------:R-:W-:Y:S01]  /*3760*/  BSSY B1, `(.L_x_70) ;  /* 0x0000007000017945 */ /* 0x000fe20003800000 */
[----:B------:R-:W-:Y:S01]  /*3770*/  FFMA R27, R62, R9, R27 ;  /* 0x000000093e1b7223 */ /* 0x000fe2000000001b */
[----:B---3--:R-:W-:-:S04]  /*3780*/  IADD3 R24, P2, R24, UR6, RZ ;  /* 0x0000000618187c10 */ /* 0x008fc8000ff5e0ff */
[----:B------:R1:W-:Y:S01]  /*3790*/  @P1 STG.E desc[UR16][R40.64], R27 ;  /* 0x0000001b28001986 */ /* 0x0003e2000c101910 */
[----:B------:R-:W-:-:S05]  /*37a0*/  IADD3.X R25, R25, UR7, RZ, P2, !PT ;  /* 0x0000000719197c10 */ /* 0x000fca00097fe4ff */
[----:B------:R-:W-:Y:S05]  /*37b0*/  @!P0 BRA `(.L_x_71) ;  /* 0x0000000000048947 */ /* 0x000fea0003800000 */
[----:B------:R2:W5:Y:S02]  /*37c0*/  LDG.E.LTC128B R23, desc[UR16][R24.64] ;  /* 0x0000001018177981 */ /* 0x000564000c1e1920 */
.L_x_71:
[----:B------:R-:W-:Y:S05]  /*37d0*/  BSYNC B1 ;  /* 0x0000000000017941 */ /* 0x000fea0003800000 */
.L_x_70:
[----:B--2--5:R-:W-:Y:S01]  /*37e0*/  FMUL R25, R23, R10 ;  /* 0x0000000a17197220 */ /* 0x024fe20000400000 */
[----:B------:R-:W-:Y:S01]  /*37f0*/  IADD3 R24, P2, R30, R21, RZ ;  /* 0x000000151e187210 */ /* 0x000fe20007f5e0ff */
[----:B------:R-:W-:Y:S01]  /*3800*/  BSSY B1, `(.L_x_72) ;  /* 0x000000c000017945 */ /* 0x000fe20003800000 */
[C---:B------:R-:W-:Y:S01]  /*3810*/  ISETP.GT.AND P4, PT, R15.reuse, 0x30, PT ;  /* 0x000000300f00780c */ /* 0x040fe20003f84270 */
[----:B------:R-:W-:Y:S01]  /*3820*/  FFMA R29, R60, R9, R25 ;  /* 0x000000093c1d7223 */ /* 0x000fe20000000019 */
[----:B------:R-:W-:Y:S01]  /*3830*/  ISETP.GT.AND P1, PT, R15, 0x31, PT ;  /* 0x000000310f00780c */ /* 0x000fe20003f24270 */
[----:B------:R-:W-:Y:S01]  /*3840*/  IMAD.X R25, R31, 0x1, R17, P2 ;  /* 0x000000011f197824 */ /* 0x000fe200010e0611 */
[----:B------:R-:W-:Y:S02]  /*3850*/  ISETP.GT.AND P5, PT, R11, RZ, P4 ;  /* 0x000000ff0b00720c */ /* 0x000fe400027a4270 */
[----:B------:R-:W-:Y:S02]  /*3860*/  IADD3 R26, P2, R34, UR9, RZ ;  /* 0x00000009221a7c10 */ /* 0x000fe4000ff5e0ff */
[----:B------:R2:W-:Y:S01]  /*3870*/  @P0 STG.E desc[UR16][R24.64], R29 ;  /* 0x0000001d18000986 */ /* 0x0005e2000c101910 */
[----:B------:R-:W-:-:S02]  /*3880*/  IADD3 R28, P6, R36, R43, RZ ;  /* 0x0000002b241c7210 */ /* 0x000fc40007fde0ff */
[----:B-1----:R-:W-:-:S06]  /*3890*/  IADD3.X R27, R35, UR10, RZ, P2, !PT ;  /* 0x0000000a231b7c10 */ /* 0x002fcc00097fe4ff */
[----:B------:R-:W-:Y:S05]  /*38a0*/  @!P5 BRA `(.L_x_73) ;  /* 0x000000000004d947 */ /* 0x000fea0003800000 */
[----:B------:R1:W5:Y:S02]  /*38b0*/  LDG.E.LTC128B R23, desc[UR16][R26.64] ;  /* 0x000000101a177981 */ /* 0x000364000c1e1920 */
.L_x_73:
[----:B------:R-:W-:Y:S05]  /*38c0*/  BSYNC B1 ;  /* 0x0000000000017941 */ /* 0x000fea0003800000 */
.L_x_72:
[----:B--2--5:R-:W-:Y:S01]  /*38d0*/  FMUL R25, R23, R10 ;  /* 0x0000000a17197220 */ /* 0x024fe20000400000 */
[----:B------:R-:W-:Y:S01]  /*38e0*/  IMAD.X R29, R37, 0x1, R19, P6 ;  /* 0x00000001251d7824 */ /* 0x000fe200030e0613 */
[----:B------:R-:W-:Y:S01]  /*38f0*/  ISETP.GT.AND P2, PT, R11, RZ, P1 ;  /* 0x000000ff0b00720c */ /* 0x000fe20000f44270 */
[----:B------:R-:W-:Y:S01]  /*3900*/  BSSY B1, `(.L_x_74) ;  /* 0x0000007000017945 */ /* 0x000fe20003800000 */
[----:B------:R-:W-:Y:S01]  /*3910*/  FFMA R25, R58, R9, R25 ;  /* 0x000000093a197223 */ /* 0x000fe20000000019 */
[----:B------:R-:W-:-:S04]  /*3920*/  IADD3 R44, P0, R32, UR9, RZ ;  /* 0x00000009202c7c10 */ /* 0x000fc8000ff1e0ff */
[----:B------:R2:W-:Y:S01]  /*3930*/  @P5 STG.E desc[UR16][R28.64], R25 ;  /* 0x000000191c005986 */ /* 0x0005e2000c101910 */
[----:B------:R-:W-:-:S05]  /*3940*/  IADD3.X R45, R33, UR10, RZ, P0, !PT ;  /* 0x0000000a212d7c10 */ /* 0x000fca00087fe4ff */
[----:B------:R-:W-:Y:S05]  /*3950*/  @!P2 BRA `(.L_x_75) ;  /* 0x000000000004a947 */ /* 0x000fea0003800000 */
[----:B------:R3:W5:Y:S02]  /*3960*/  LDG.E.LTC128B R23, desc[UR16][R44.64] ;  /* 0x000000102c177981 */ /* 0x000764000c1e1920 */
.L_x_75:
[----:B------:R-:W-:Y:S05]  /*3970*/  BSYNC B1 ;  /* 0x0000000000017941 */ /* 0x000fea0003800000 */
.L_x_74:
[----:B--2--5:R-:W-:Y:S01]  /*3980*/  FMUL R25, R23, R10 ;  /* 0x0000000a17197220 */ /* 0x024fe20000400000 */
[----:B------:R-:W-:Y:S01]  /*3990*/  IADD3 R24, P5, R38, R43, RZ ;  /* 0x0000002b26187210 */ /* 0x000fe20007fbe0ff */
[----:B------:R-:W-:Y:S01]  /*39a0*/  BSSY B1, `(.L_x_76) ;  /* 0x000000c000017945 */ /* 0x000fe20003800000 */
[----:B------:R-:W-:Y:S01]  /*39b0*/  ISETP.GT.AND P4, PT, R11, 0x8, P4 ;  /* 0x000000080b00780c */ /* 0x000fe20002784270 */
[----:B------:R-:W-:Y:S01]  /*39c0*/  FFMA R41, R56, R9, R25 ;  /* 0x0000000938297223 */ /* 0x000fe20000000019 */
[----:B------:R-:W-:Y:S01]  /*39d0*/  IADD3 R30, P6, R34, UR6, RZ ;  /* 0x00000006221e7c10 */ /* 0x000fe2000ffde0ff */
[----:B------:R-:W-:Y:S01]  /*39e0*/  IMAD.X R25, R39, 0x1, R19, P5 ;  /* 0x0000000127197824 */ /* 0x000fe200028e0613 */
[----:B------:R-:W-:Y:S02]  /*39f0*/  ISETP.GT.AND P0, PT, R15, 0x38, PT ;  /* 0x000000380f00780c */ /* 0x000fe40003f04270 */
[----:B------:R-:W-:Y:S01]  /*3a00*/  IADD3.X R31, R35, UR7, RZ, P6, !PT ;  /* 0x00000007231f7c10 */ /* 0x000fe2000b7fe4ff */
[----:B0-----:R-:W-:Y:S01]  /*3a10*/  IMAD.MOV.U32 R35, RZ, RZ, R23 ;  /* 0x000000ffff237224 */ /* 0x001fe200078e0017 */
[----:B------:R0:W-:Y:S01]  /*3a20*/  @P2 STG.E desc[UR16][R24.64], R41 ;  /* 0x0000002918002986 */ /* 0x0001e2000c101910 */
[----:B------:R-:W-:-:S04]  /*3a30*/  IADD3 R40, P5, R36, R21, RZ ;  /* 0x0000001524287210 */ /* 0x000fc80007fbe0ff */
[----:B------:R-:W-:Y:S09]  /*3a40*/  @!P4 BRA `(.L_x_77) ;  /* 0x000000000004c947 */ /* 0x000ff20003800000 */
[----:B------:R2:W5:Y:S02]  /*3a50*/  LDG.E.LTC128B R35, desc[UR16][R30.64] ;  /* 0x000000101e237981 */ /* 0x000564000c1e1920 */
.L_x_77:
[----:B------:R-:W-:Y:S05]  /*3a60*/  BSYNC B1 ;  /* 0x0000000000017941 */ /* 0x000fea0003800000 */
.L_x_76:
[----:B-----5:R-:W-:Y:S01]  /*3a70*/  FMUL R23, R35, R10 ;  /* 0x0000000a23177220 */ /* 0x020fe20000400000 */
[----:B------:R-:W-:Y:S01]  /*3a80*/  ISETP.GT.AND P2, PT, R15, 0x39, PT ;  /* 0x000000390f00780c */ /* 0x000fe20003f44270 */
[----:B0-----:R-:W-:Y:S01]  /*3a90*/  IMAD.X R41, R37, 0x1, R17, P5 ;  /* 0x0000000125297824 */ /* 0x001fe200028e0611 */
[----:B------:R-:W-:Y:S01]  /*3aa0*/  ISETP.GT.AND P1, PT, R11, 0x8, P1 ;  /* 0x000000080b00780c */ /* 0x000fe20000f24270 */
[----:B------:R-:W-:Y:S01]  /*3ab0*/  FFMA R15, R22, R9, R23 ;  /* 0x00000009160f7223 */ /* 0x000fe20000000017 */
[----:B------:R-:W-:Y:S01]  /*3ac0*/  IADD3 R22, P5, R32, UR6, RZ ;  /* 0x0000000620167c10 */ /* 0x000fe2000ffbe0ff */
[----:B------:R-:W-:Y:S03]  /*3ad0*/  BSSY B1, `(.L_x_78) ;  /* 0x0000005000017945 */ /* 0x000fe60003800000 */
[----:B------:R0:W-:Y:S01]  /*3ae0*/  @P4 STG.E desc[UR16][R40.64], R15 ;  /* 0x0000000f28004986 */ /* 0x0001e2000c101910 */
[----:B------:R-:W-:-:S06]  /*3af0*/  IADD3.X R23, R33, UR7, RZ, P5, !PT ;  /* 0x0000000721177c10 */ /* 0x000fcc000affe4ff */
[----:B------:R-:W-:Y:S05]  /*3b00*/  @!P1 BRA `(.L_x_79) ;  /* 0x0000000000049947 */ /* 0x000fea0003800000 */
[----:B------:R0:W5:Y:S02]  /*3b10*/  LDG.E.LTC128B R35, desc[UR16][R22.64] ;  /* 0x0000001016237981 */ /* 0x000164000c1e1920 */
.L_x_79:
[----:B------:R-:W-:Y:S05]  /*3b20*/  BSYNC B1 ;  /* 0x0000000000017941 */ /* 0x000fea0003800000 */
.L_x_78:
[----:B0-----:R-:W-:Y:S01]  /*3b30*/  IADD3 R22, P6, R38, R21, RZ ;  /* 0x0000001526167210 */ /* 0x001fe20007fde0ff */
[----:B-----5:R-:W-:Y:S01]  /*3b40*/  FMUL R15, R35, R10 ;  /* 0x0000000a230f7220 */ /* 0x020fe20000400000 */
[----:B------:R-:W-:Y:S01]  /*3b50*/  ISETP.GT.AND P4, PT, R11, RZ, P0 ;  /* 0x000000ff0b00720c */ /* 0x000fe20000784270 */
[----:B------:R-:W-:Y:S01]  /*3b60*/  BSSY B1, `(.L_x_80) ;  /* 0x0000009000017945 */ /* 0x000fe20003800000 */
[----:B--2---:R-:W-:Y:S01]  /*3b70*/  IADD3 R30, P5, R28, R43, RZ ;  /* 0x0000002b1c1e7210 */ /* 0x004fe20007fbe0ff */
[----:B------:R-:W-:Y:S02]  /*3b80*/  IMAD.X R23, R39, 0x1, R17, P6 ;  /* 0x0000000127177824 */ /* 0x000fe400030e0611 */
[----:B------:R-:W-:-:S05]  /*3b90*/  FFMA R15, R20, R9, R15 ;  /* 0x00000009140f7223 */ /* 0x000fca000000000f */
[----:B------:R0:W-:Y:S03]  /*3ba0*/  @P1 STG.E desc[UR16][R22.64], R15 ;  /* 0x0000000f16001986 */ /* 0x0001e6000c101910 */
[----:B------:R-:W-:Y:S05]  /*3bb0*/  @!P4 BRA `(.L_x_81) ;  /* 0x00000000000cc947 */ /* 0x000fea0003800000 */
[----:B0-----:R-:W-:-:S04]  /*3bc0*/  IADD3 R22, P1, R26, UR9, RZ ;  /* 0x000000091a167c10 */ /* 0x001fc8000ff3e0ff */
[----:B------:R-:W-:-:S05]  /*3bd0*/  IADD3.X R23, R27, UR10, RZ, P1, !PT ;  /* 0x0000000a1b177c10 */ /* 0x000fca0008ffe4ff */
[----:B------:R2:W5:Y:S04]  /*3be0*/  LDG.E.LTC128B R35, desc[UR16][R22.64] ;  /* 0x0000001016237981 */ /* 0x000568000c1e1920 */
.L_x_81:
[----:B------:R-:W-:Y:S05]  /*3bf0*/  BSYNC B1 ;  /* 0x0000000000017941 */ /* 0x000fea0003800000 */
.L_x_80:
[----:B0----5:R-:W-:Y:S01]  /*3c00*/  FMUL R15, R35, R10 ;  /* 0x0000000a230f7220 */ /* 0x021fe20000400000 */
[----:B------:R-:W-:Y:S01]  /*3c10*/  IMAD.X R31, R29, 0x1, R19, P5 ;  /* 0x000000011d1f7824 */ /* 0x000fe200028e0613 */
[----:B------:R-:W-:Y:S01]  /*3c20*/  ISETP.GT.AND P1, PT, R11, RZ, P2 ;  /* 0x000000ff0b00720c */ /* 0x000fe20001724270 */
        /* <DEDUP_REMOVED lines=8> */
.L_x_83:
[----:B------:R-:W-:Y:S05]  /*3cb0*/  BSYNC B1 ;  /* 0x0000000000017941 */ /* 0x000fea0003800000 */
.L_x_82:
[----:B0----5:R-:W-:Y:S01]  /*3cc0*/  FMUL R15, R35, R10 ;  /* 0x0000000a230f7220 */ /* 0x021fe20000400000 */
[----:B------:R-:W-:Y:S01]  /*3cd0*/  IMAD.X R19, R25, 0x1, R19, P5 ;  /* 0x0000000119137824 */ /* 0x000fe200028e0613 */
        /* <DEDUP_REMOVED lines=9> */
.L_x_85:
[----:B------:R-:W-:Y:S05]  /*3d70*/  BSYNC B1 ;  /* 0x0000000000017941 */ /* 0x000fea0003800000 */
.L_x_84:
[----:B------:R-:W-:Y:S01]  /*3d80*/  ISETP.GT.AND P2, PT, R11, 0x8, P2 ;  /* 0x000000080b00780c */ /* 0x000fe20001744270 */
[----:B0----5:R-:W-:Y:S01]  /*3d90*/  FMUL R15, R35, R10 ;  /* 0x0000000a230f7220 */ /* 0x021fe20000400000 */
[----:B------:R-:W-:Y:S01]  /*3da0*/  IMAD.X R31, R29, 0x1, R17, P5 ;  /* 0x000000011d1f7824 */ /* 0x000fe200028e0611 */
[----:B------:R-:W-:Y:S02]  /*3db0*/  BSSY B1, `(.L_x_86) ;  /* 0x0000007000017945 */ /* 0x000fe40003800000 */
[----:B------:R-:W-:-:S05]  /*3dc0*/  FFMA R19, R14, R9, R15 ;  /* 0x000000090e137223 */ /* 0x000fca000000000f */
[----:B------:R0:W-:Y:S01]  /*3dd0*/  @P0 STG.E desc[UR16][R30.64], R19 ;  /* 0x000000131e000986 */ /* 0x0001e2000c101910 */
[----:B------:R-:W-:-:S04]  /*3de0*/  IADD3 R14, P0, R44, UR6, RZ ;  /* 0x000000062c0e7c10 */ /* 0x000fc8000ff1e0ff */
[----:B------:R-:W-:Y:S01]  /*3df0*/  IADD3.X R15, R45, UR7, RZ, P0, !PT ;  /* 0x000000072d0f7c10 */ /* 0x000fe200087fe4ff */
[----:B------:R-:W-:Y:S08]  /*3e00*/  @!P2 BRA `(.L_x_87) ;  /* 0x000000000004a947 */ /* 0x000ff00003800000 */
[----:B------:R0:W5:Y:S02]  /*3e10*/  LDG.E.LTC128B R35, desc[UR16][R14.64] ;  /* 0x000000100e237981 */ /* 0x000164000c1e1920 */
.L_x_87:
[----:B------:R-:W-:Y:S05]  /*3e20*/  BSYNC B1 ;  /* 0x0000000000017941 */ /* 0x000fea0003800000 */
.L_x_86:
[----:B------:R-:W-:Y:S05]  /*3e30*/  @!P2 BRA `(.L_x_88) ;  /* 0x0000000800d4a947 */ /* 0x000fea0003800000 */
[----:B0-----:R-:W-:Y:S01]  /*3e40*/  IADD3 R14, P0, R24, R21, RZ ;  /* 0x00000015180e7210 */ /* 0x001fe20007f1e0ff */
[----:B-----5:R-:W-:-:S04]  /*3e50*/  FMUL R35, R35, R10 ;  /* 0x0000000a23237220 */ /* 0x020fc80000400000 */
[----:B------:R-:W-:Y:S02]  /*3e60*/  IMAD.X R15, R25, 0x1, R17, P0 ;  /* 0x00000001190f7824 */ /* 0x000fe400000e0611 */
[----:B------:R-:W-:-:S05]  /*3e70*/  FFMA R35, R12, R9, R35 ;  /* 0x000000090c237223 */ /* 0x000fca0000000023 */
[----:B------:R0:W-:Y:S01]  /*3e80*/  STG.E desc[UR16][R14.64], R35 ;  /* 0x000000230e007986 */ /* 0x0001e2000c101910 */
[----:B------:R-:W-:Y:S05]  /*3e90*/  BRA `(.L_x_88) ;  /* 0x0000000800bc7947 */ /* 0x000fea0003800000 */
.L_x_29:
[----:B------:R-:W-:Y:S01]  /*3ea0*/  ULDC.64 UR6, c[0x0][0x6c0] ;  /* 0x0001b00000067ab9 */ /* 0x000fe20000000a00 */
[----:B------:R-:W-:Y:S01]  /*3eb0*/  ISETP.GT.AND P2, PT, R15, 0x1, PT ;  /* 0x000000010f00780c */ /* 0x000fe20003f44270 */
[-C--:B--2---:R-:W-:Y:S01]  /*3ec0*/  FMUL R59, R59, R9.reuse ;  /* 0x000000093b3b7220 */ /* 0x084fe20000400000 */
[----:B------:R-:W-:Y:S01]  /*3ed0*/  LEA R24, P1, R94, UR6, 0x2 ;  /* 0x000000065e187c11 */ /* 0x000fe2000f8210ff */
[-C--:B------:R-:W-:Y:S01]  /*3ee0*/  FMUL R17, R102, R9.reuse ;  /* 0x0000000966117220 */ /* 0x080fe20000400000 */
[----:B------:R-:W-:Y:S01]  /*3ef0*/  ISETP.GT.AND P4, PT, R11, RZ, P2 ;  /* 0x000000ff0b00720c */ /* 0x000fe20001784270 */
[-C--:B------:R-:W-:Y:S01]  /*3f00*/  FMUL R23, R23, R9.reuse ;  /* 0x0000000917177220 */ /* 0x080fe20000400000 */
[----:B------:R-:W-:Y:S01]  /*3f10*/  LEA.HI.X R25, R94, UR7, R37, 0x2, P1 ;  /* 0x000000075e197c11 */ /* 0x000fe200088f1425 */
[-C--:B------:R-:W-:Y:S01]  /*3f20*/  FMUL R19, R100, R9.reuse ;  /* 0x0000000964137220 */ /* 0x080fe20000400000 */
[----:B------:R-:W-:Y:S01]  /*3f30*/  ISETP.GT.AND P1, PT, R11, 0x8, P0 ;  /* 0x000000080b00780c */ /* 0x000fe20000724270 */
[-C--:B------:R-:W-:Y:S01]  /*3f40*/  FMUL R21, R21, R9.reuse ;  /* 0x0000000915157220 */ /* 0x080fe20000400000 */
[C-C-:B------:R-:W-:Y:S01]  /*3f50*/  SHF.L.U64.HI R39, R40.reuse, 0x5, R41.reuse ;  /* 0x0000000528277819 */ /* 0x140fe20000010229 */
[----:B------:R-:W-:Y:S01]  /*3f60*/  @P5 STG.E desc[UR16][R24.64], R59 ;  /* 0x0000003b18005986 */ /* 0x000fe2000c101910 */
[----:B------:R-:W-:Y:S01]  /*3f70*/  LEA R26, P5, R40, R24, 0x2 ;  /* 0x00000018281a7211 */ /* 0x000fe200078a10ff */
[-C--:B------:R-:W-:Y:S01]  /*3f80*/  FMUL R63, R63, R9.reuse ;  /* 0x000000093f3f7220 */ /* 0x080fe20000400000 */
[----:B------:R-:W-:Y:S01]  /*3f90*/  ISETP.GT.AND P0, PT, R15, 0x8, PT ;  /* 0x000000080f00780c */ /* 0x000fe20003f04270 */
[----:B------:R-:W-:Y:S01]  /*3fa0*/  FMUL R37, R22, R9 ;  /* 0x0000000916257220 */ /* 0x000fe20000400000 */
[C---:B------:R-:W-:Y:S01]  /*3fb0*/  LEA.HI.X R27, R40.reuse, R25, R41, 0x2, P5 ;  /* 0x00000019281b7211 */ /* 0x040fe200028f1429 */
[----:B------:R-:W-:Y:S01]  /*3fc0*/  IMAD.SHL.U32 R41, R40, 0x20, RZ ;  /* 0x0000002028297824 */ /* 0x000fe200078e00ff */
[----:B------:R-:W-:-:S02]  /*3fd0*/  ISETP.GT.AND P2, PT, R11, 0x8, P2 ;  /* 0x000000080b00780c */ /* 0x000fc40001744270 */
[----:B------:R-:W-:Y:S01]  /*3fe0*/  ISETP.GT.AND P5, PT, R11, RZ, P0 ;  /* 0x000000ff0b00720c */ /* 0x000fe200007a4270 */
[----:B------:R0:W-:Y:S01]  /*3ff0*/  @P4 STG.E desc[UR16][R26.64], R17 ;  /* 0x000000111a004986 */ /* 0x0001e2000c101910 */
[C---:B------:R-:W-:Y:S02]  /*4000*/  IADD3 R28, P4, R41.reuse, R24, RZ ;  /* 0x00000018291c7210 */ /* 0x040fe40007f9e0ff */
[----:B------:R-:W-:Y:S01]  /*4010*/  IADD3 R30, P6, R41, R26, RZ ;  /* 0x0000001a291e7210 */ /* 0x000fe20007fde0ff */
[----:B------:R1:W-:Y:S01]  /*4020*/  @P1 STG.E desc[UR16][R24.64+0x20], R23 ;  /* 0x0000201718001986 */ /* 0x0003e2000c101910 */
[----:B------:R-:W-:Y:S01]  /*4030*/  ISETP.GT.AND P1, PT, R15, 0x9, PT ;  /* 0x000000090f00780c */ /* 0x000fe20003f24270 */
[----:B------:R-:W-:Y:S01]  /*4040*/  IMAD.X R29, R39, 0x1, R25, P4 ;  /* 0x00000001271d7824 */ /* 0x000fe200020e0619 */
[----:B------:R-:W-:Y:S01]  /*4050*/  ISETP.GT.AND P0, PT, R11, 0x8, P0 ;  /* 0x000000080b00780c */ /* 0x000fe20000704270 */
[----:B------:R-:W-:Y:S01]  /*4060*/  IMAD.X R31, R39, 0x1, R27, P6 ;  /* 0x00000001271f7824 */ /* 0x000fe200030e061b */
[----:B------:R-:W-:Y:S01]  /*4070*/  ISETP.GT.AND P4, PT, R11, RZ, P1 ;  /* 0x000000ff0b00720c */ /* 0x000fe20000f84270 */
[----:B------:R2:W-:Y:S01]  /*4080*/  @P2 STG.E desc[UR16][R26.64+0x20], R19 ;  /* 0x000020131a002986 */ /* 0x0005e2000c101910 */
[----:B------:R-:W-:Y:S01]  /*4090*/  IADD3 R43, P2, R41, 0x20, RZ ;  /* 0x00000020292b7810 */ /* 0x000fe20007f5e0ff */
[-C--:B0-----:R-:W-:Y:S01]  /*40a0*/  FMUL R17, R98, R9.reuse ;  /* 0x0000000962117220 */ /* 0x081fe20000400000 */
[----:B------:R-:W-:Y:S01]  /*40b0*/  ISETP.GT.AND P1, PT, R11, 0x8, P1 ;  /* 0x000000080b00780c */ /* 0x000fe20000f24270 */
[----:B------:R0:W-:Y:S01]  /*40c0*/  @P5 STG.E desc[UR16][R28.64], R21 ;  /* 0x000000151c005986 */ /* 0x0001e2000c101910 */
[----:B------:R-:W-:Y:S01]  /*40d0*/  IADD3 R32, P6, R41, R28, RZ ;  /* 0x0000001c29207210 */ /* 0x000fe20007fde0ff */
[----:B------:R-:W-:Y:S01]  /*40e0*/  IMAD.X R45, RZ, RZ, R39, P2 ;  /* 0x000000ffff2d7224 */ /* 0x000fe200010e0627 */
[----:B-1----:R-:W-:Y:S01]  /*40f0*/  IADD3 R24, P5, R43, R24, RZ ;  /* 0x000000182b187210 */ /* 0x002fe20007fbe0ff */
[----:B------:R-:W-:Y:S01]  /*4100*/  FMUL R23, R88, R9 ;  /* 0x0000000958177220 */ /* 0x000fe20000400000 */
[----:B------:R-:W-:Y:S01]  /*4110*/  ISETP.GT.AND P2, PT, R15, 0x10, PT ;  /* 0x000000100f00780c */ /* 0x000fe20003f44270 */
[----:B------:R-:W-:-:S02]  /*4120*/  IMAD.X R33, R39, 0x1, R29, P6 ;  /* 0x0000000127217824 */ /* 0x000fc400030e061d */
[----:B------:R-:W-:Y:S01]  /*4130*/  IMAD.X R25, R45, 0x1, R25, P5 ;  /* 0x000000012d197824 */ /* 0x000fe200028e0619 */
[----:B------:R1:W-:Y:S01]  /*4140*/  @P4 STG.E desc[UR16][R30.64], R17 ;  /* 0x000000111e004986 */ /* 0x0003e2000c101910 */
[----:B--2---:R-:W-:Y:S01]  /*4150*/  IADD3 R26, P4, R43, R26, RZ ;  /* 0x0000001a2b1a7210 */ /* 0x004fe20007f9e0ff */
[-C--:B------:R-:W-:Y:S01]  /*4160*/  FMUL R19, R96, R9.reuse ;  /* 0x0000000960137220 */ /* 0x080fe20000400000 */
[----:B------:R-:W-:Y:S01]  /*4170*/  ISETP.GT.AND P5, PT, R11, RZ, P2 ;  /* 0x000000ff0b00720c */ /* 0x000fe200017a4270 */
[----:B------:R2:W-:Y:S01]  /*4180*/  @P0 STG.E desc[UR16][R24.64], R63 ;  /* 0x0000003f18000986 */ /* 0x0005e2000c101910 */
[----:B------:R-:W-:Y:S01]  /*4190*/  ISETP.GT.AND P0, PT, R15, 0x11, PT ;  /* 0x000000110f00780c */ /* 0x000fe20003f04270 */
[----:B------:R-:W-:Y:S02]  /*41a0*/  IMAD.X R27, R45, 0x1, R27, P4 ;  /* 0x000000012d1b7824 */ /* 0x000fe400020e061b */
[----:B0-----:R-:W-:Y:S01]  /*41b0*/  FMUL R21, R92, R9 ;  /* 0x000000095c157220 */ /* 0x001fe20000400000 */
[----:B------:R-:W-:-:S02]  /*41c0*/  ISETP.GT.AND P4, PT, R11, RZ, P0 ;  /* 0x000000ff0b00720c */ /* 0x000fc40000784270 */
[----:B------:R0:W-:Y:S01]  /*41d0*/  @P1 STG.E desc[UR16][R26.64], R19 ;  /* 0x000000131a001986 */ /* 0x0001e2000c101910 */
[----:B------:R-:W-:Y:S01]  /*41e0*/  ISETP.GT.AND P1, PT, R11, 0x8, P2 ;  /* 0x000000080b00780c */ /* 0x000fe20001724270 */
[-C--:B-1----:R-:W-:Y:S01]  /*41f0*/  FMUL R17, R90, R9.reuse ;  /* 0x000000095a117220 */ /* 0x082fe20000400000 */
[----:B------:R-:W-:Y:S02]  /*4200*/  IADD3 R34, P2, R41, R30, RZ ;  /* 0x0000001e29227210 */ /* 0x000fe40007f5e0ff */
[----:B------:R1:W-:Y:S01]  /*4210*/  @P5 STG.E desc[UR16][R32.64], R21 ;  /* 0x0000001520005986 */ /* 0x0003e2000c101910 */
[----:B--2---:R-:W-:Y:S02]  /*4220*/  IADD3 R24, P5, R43, R28, RZ ;  /* 0x0000001c2b187210 */ /* 0x004fe40007fbe0ff */
[----:B------:R-:W-:Y:S01]  /*4230*/  IMAD.X R35, R39, 0x1, R31, P2 ;  /* 0x0000000127237824 */ /* 0x000fe200010e061f */
[----:B------:R-:W-:Y:S02]  /*4240*/  ISETP.GT.AND P2, PT, R15, 0x18, PT ;  /* 0x000000180f00780c */ /* 0x000fe40003f44270 */
[----:B------:R-:W-:Y:S01]  /*4250*/  ISETP.GT.AND P0, PT, R11, 0x8, P0 ;  /* 0x000000080b00780c */ /* 0x000fe20000704270 */
[----:B------:R-:W-:Y:S01]  /*4260*/  IMAD.X R25, R45, 0x1, R29, P5 ;  /* 0x000000012d197824 */ /* 0x000fe200028e061d */
[----:B------:R2:W-:Y:S01]  /*4270*/  @P4 STG.E desc[UR16][R34.64], R17 ;  /* 0x0000001122004986 */ /* 0x0005e2000c101910 */
[----:B------:R-:W-:Y:S01]  /*4280*/  ISETP.GT.AND P5, PT, R11, RZ, P2 ;  /* 0x000000ff0b00720c */ /* 0x000fe200017a4270 */
[-C--:B0-----:R-:W-:Y:S01]  /*4290*/  FMUL R19, R86, R9.reuse ;  /* 0x0000000956137220 */ /* 0x081fe20000400000 */
[----:B------:R-:W-:Y:S01]  /*42a0*/  IADD3 R26, P4, R43, R30, RZ ;  /* 0x0000001e2b1a7210 */ /* 0x000fe20007f9e0ff */
[----:B------:R0:W-:Y:S01]  /*42b0*/  @P1 STG.E desc[UR16][R24.64], R23 ;  /* 0x0000001718001986 */ /* 0x0001e2000c101910 */
[----:B------:R-:W-:Y:S01]  /*42c0*/  IADD3 R28, P6, R41, R32, RZ ;  /* 0x00000020291c7210 */ /* 0x000fe20007fde0ff */
[-C--:B-1----:R-:W-:Y:S01]  /*42d0*/  FMUL R21, R84, R9.reuse ;  /* 0x0000000954157220 */ /* 0x082fe20000400000 */
[----:B------:R-:W-:Y:S01]  /*42e0*/  ISETP.GT.AND P1, PT, R15, 0x19, PT ;  /* 0x000000190f00780c */ /* 0x000fe20003f24270 */
[----:B------:R-:W-:Y:S01]  /*42f0*/  IMAD.X R27, R45, 0x1, R31, P4 ;  /* 0x000000012d1b7824 */ /* 0x000fe200020e061f */
[----:B------:R-:W-:Y:S01]  /*4300*/  ISETP.GT.AND P2, PT, R11, 0x8, P2 ;  /* 0x000000080b00780c */ /* 0x000fe20001744270 */
[----:B------:R-:W-:Y:S01]  /*4310*/  IMAD.X R29, R39, 0x1, R33, P6 ;  /* 0x00000001271d7824 */ /* 0x000fe200030e0621 */
[----:B------:R-:W-:Y:S01]  /*4320*/  ISETP.GT.AND P4, PT, R11, RZ, P1 ;  /* 0x000000ff0b00720c */ /* 0x000fe20000f84270 */
[----:B--2---:R-:W-:Y:S01]  /*4330*/  FMUL R17, R82, R9 ;  /* 0x0000000952117220 */ /* 0x004fe20000400000 */
[----:B------:R1:W-:Y:S01]  /*4340*/  @P0 STG.E desc[UR16][R26.64], R19 ;  /* 0x000000131a000986 */ /* 0x0003e2000c101910 */
[----:B------:R-:W-:-:S02]  /*4350*/  IADD3 R30, P0, R41, R34, RZ ;  /* 0x00000022291e7210 */ /* 0x000fc40007f1e0ff */
[----:B------:R-:W-:Y:S01]  /*4360*/  ISETP.GT.AND P1, PT, R11, 0x8, P1 ;  /* 0x000000080b00780c */ /* 0x000fe20000f24270 */
[----:B------:R2:W-:Y:S01]  /*4370*/  @P5 STG.E desc[UR16][R28.64], R21 ;  /* 0x000000151c005986 */ /* 0x0005e2000c101910 */
[----:B0-----:R-:W-:Y:S01]  /*4380*/  IADD3 R24, P5, R43, R32, RZ ;  /* 0x000000202b187210 */ /* 0x001fe20007fbe0ff */
[----:B------:R-:W-:Y:S01]  /*4390*/  IMAD.X R31, R39, 0x1, R35, P0 ;  /* 0x00000001271f7824 */ /* 0x000fe200000e0623 */
[----:B------:R-:W-:Y:S01]  /*43a0*/  ISETP.GT.AND P0, PT, R15, 0x20, PT ;  /* 0x000000200f00780c */ /* 0x000fe20003f04270 */
[-C--:B------:R-:W-:Y:S01]  /*43b0*/  FMUL R23, R80, R9.reuse ;  /* 0x0000000950177220 */ /* 0x080fe20000400000 */
[----:B------:R-:W-:Y:S01]  /*43c0*/  IADD3 R32, P6, R41, R28, RZ ;  /* 0x0000001c29207210 */ /* 0x000fe20007fde0ff */
[----:B------:R-:W-:Y:S01]  /*43d0*/  IMAD.X R25, R45, 0x1, R33, P5 ;  /* 0x000000012d197824 */ /* 0x000fe200028e0621 */
[----:B------:R0:W-:Y:S01]  /*43e0*/  @P4 STG.E desc[UR16][R30.64], R17 ;  /* 0x000000111e004986 */ /* 0x0001e2000c101910 */
[----:B-1----:R-:W-:Y:S01]  /*43f0*/  IADD3 R26, P5, R43, R34, RZ ;  /* 0x000000222b1a7210 */ /* 0x002fe20007fbe0ff */
[----:B------:R-:W-:Y:S01]  /*4400*/  FMUL R19, R78, R9 ;  /* 0x000000094e137220 */ /* 0x000fe20000400000 */
[----:B------:R-:W-:Y:S01]  /*4410*/  ISETP.GT.AND P4, PT, R11, RZ, P0 ;  /* 0x000000ff0b00720c */ /* 0x000fe20000784270 */
[----:B------:R1:W-:Y:S01]  /*4420*/  @P2 STG.E desc[UR16][R24.64], R23 ;  /* 0x0000001718002986 */ /* 0x0003e2000c101910 */
[----:B------:R-:W-:Y:S01]  /*4430*/  ISETP.GT.AND P2, PT, R15, 0x21, PT ;  /* 0x000000210f00780c */ /* 0x000fe20003f44270 */
[----:B------:R-:W-:-:S02]  /*4440*/  IMAD.X R27, R45, 0x1, R35, P5 ;  /* 0x000000012d1b7824 */ /* 0x000fc400028e0623 */
[-C--:B--2---:R-:W-:Y:S01]  /*4450*/  FMUL R21, R76, R9.reuse ;  /* 0x000000094c157220 */ /* 0x084fe20000400000 */
[----:B------:R-:W-:Y:S01]  /*4460*/  IMAD.X R33, R39, 0x1, R29, P6 ;  /* 0x0000000127217824 */ /* 0x000fe200030e061d */
[----:B------:R-:W-:Y:S01]  /*4470*/  ISETP.GT.AND P5, PT, R11, RZ, P2 ;  /* 0x000000ff0b00720c */ /* 0x000fe200017a4270 */
[----:B------:R2:W-:Y:S01]  /*4480*/  @P1 STG.E desc[UR16][R26.64], R19 ;  /* 0x000000131a001986 */ /* 0x0005e2000c101910 */
[----:B------:R-:W-:Y:S01]  /*4490*/  IADD3 R34, P1, R41, R30, RZ ;  /* 0x0000001e29227210 */ /* 0x000fe20007f3e0ff */
[-C--:B0-----:R-:W-:Y:S01]  /*44a0*/  FMUL R17, R72, R9.reuse ;  /* 0x0000000948117220 */ /* 0x081fe20000400000 */
[----:B------:R-:W-:Y:S02]  /*44b0*/  ISETP.GT.AND P0, PT, R11, 0x8, P0 ;  /* 0x000000080b00780c */ /* 0x000fe40000704270 */
[----:B------:R0:W-:Y:S01]  /*44c0*/  @P4 STG.E desc[UR16][R32.64], R21 ;  /* 0x0000001520004986 */ /* 0x0001e2000c101910 */
[----:B-1----:R-:W-:Y:S01]  /*44d0*/  IADD3 R24, P4, R43, R28, RZ ;  /* 0x0000001c2b187210 */ /* 0x002fe20007f9e0ff */
[----:B------:R-:W-:Y:S01]  /*44e0*/  IMAD.X R35, R39, 0x1, R31, P1 ;  /* 0x0000000127237824 */ /* 0x000fe200008e061f */
[----:B------:R-:W-:Y:S01]  /*44f0*/  ISETP.GT.AND P1, PT, R15, 0x28, PT ;  /* 0x000000280f00780c */ /* 0x000fe20003f24270 */
[-C--:B------:R-:W-:Y:S01]  /*4500*/  FMUL R23, R70, R9.reuse ;  /* 0x0000000946177220 */ /* 0x080fe20000400000 */
[----:B------:R-:W-:Y:S01]  /*4510*/  ISETP.GT.AND P2, PT, R11, 0x8, P2 ;  /* 0x000000080b00780c */ /* 0x000fe20001744270 */
[----:B------:R-:W-:Y:S01]  /*4520*/  IMAD.X R25, R45, 0x1, R29, P4 ;  /* 0x000000012d197824 */ /* 0x000fe200020e061d */
[----:B------:R1:W-:Y:S01]  /*4530*/  @P5 STG.E desc[UR16][R34.64], R17 ;  /* 0x0000001122005986 */ /* 0x0003e2000c101910 */
[----:B--2---:R-:W-:Y:S01]  /*4540*/  IADD3 R26, P5, R43, R30, RZ ;  /* 0x0000001e2b1a7210 */ /* 0x004fe20007fbe0ff */
[-C--:B------:R-:W-:Y:S01]  /*4550*/  FMUL R19, R68, R9.reuse ;  /* 0x0000000944137220 */ /* 0x080fe20000400000 */
[----:B------:R-:W-:Y:S01]  /*4560*/  ISETP.GT.AND P4, PT, R11, RZ, P1 ;  /* 0x000000ff0b00720c */ /* 0x000fe20000f84270 */
[----:B------:R2:W-:Y:S01]  /*4570*/  @P0 STG.E desc[UR16][R24.64], R23 ;  /* 0x0000001718000986 */ /* 0x0005e2000c101910 */
[----:B------:R-:W-:Y:S01]  /*4580*/  ISETP.GT.AND P0, PT, R15, 0x29, PT ;  /* 0x000000290f00780c */ /* 0x000fe20003f04270 */
[----:B------:R-:W-:Y:S01]  /*4590*/  IMAD.X R27, R45, 0x1, R31, P5 ;  /* 0x000000012d1b7824 */ /* 0x000fe200028e061f */
[----:B------:R-:W-:Y:S01]  /*45a0*/  IADD3 R28, P6, R41, R32, RZ ;  /* 0x00000020291c7210 */ /* 0x000fe20007fde0ff */
[----:B0-----:R-:W-:Y:S01]  /*45b0*/  FMUL R21, R66, R9 ;  /* 0x0000000942157220 */ /* 0x001fe20000400000 */
[----:B------:R-:W-:-:S02]  /*45c0*/  ISETP.GT.AND P5, PT, R11, RZ, P0 ;  /* 0x000000ff0b00720c */ /* 0x000fc400007a4270 */
[----:B------:R0:W-:Y:S01]  /*45d0*/  @P2 STG.E desc[UR16][R26.64], R19 ;  /* 0x000000131a002986 */ /* 0x0001e2000c101910 */
[----:B------:R-:W-:Y:S01]  /*45e0*/  IMAD.X R29, R39, 0x1, R33, P6 ;  /* 0x00000001271d7824 */ /* 0x000fe200030e0621 */
[----:B------:R-:W-:Y:S01]  /*45f0*/  IADD3 R30, P2, R41, R34, RZ ;  /* 0x00000022291e7210 */ /* 0x000fe20007f5e0ff */
[-C--:B-1----:R-:W-:Y:S01]  /*4600*/  FMUL R17, R64, R9.reuse ;  /* 0x0000000940117220 */ /* 0x082fe20000400000 */
[----:B------:R-:W-:Y:S01]  /*4610*/  ISETP.GT.AND P1, PT, R11, 0x8, P1 ;  /* 0x000000080b00780c */ /* 0x000fe20000f24270 */
[-C--:B--2---:R-:W-:Y:S01]  /*4620*/  FMUL R23, R62, R9.reuse ;  /* 0x000000093e177220 */ /* 0x084fe20000400000 */
[----:B------:R1:W-:Y:S01]  /*4630*/  @P4 STG.E desc[UR16][R28.64], R21 ;  /* 0x000000151c004986 */ /* 0x0003e2000c101910 */
[----:B------:R-:W-:Y:S01]  /*4640*/  IADD3 R24, P4, R43, R32, RZ ;  /* 0x000000202b187210 */ /* 0x000fe20007f9e0ff */
[----:B------:R-:W-:Y:S01]  /*4650*/  IMAD.X R31, R39, 0x1, R35, P2 ;  /* 0x00000001271f7824 */ /* 0x000fe200010e0623 */
[----:B------:R-:W-:Y:S02]  /*4660*/  ISETP.GT.AND P0, PT, R11, 0x8, P0 ;  /* 0x000000080b00780c */ /* 0x000fe40000704270 */
[----:B------:R-:W-:Y:S01]  /*4670*/  ISETP.GT.AND P2, PT, R15, 0x30, PT ;  /* 0x000000300f00780c */ /* 0x000fe20003f44270 */
[----:B------:R-:W-:Y:S01]  /*4680*/  IMAD.X R25, R45, 0x1, R33, P4 ;  /* 0x000000012d197824 */ /* 0x000fe200020e0621 */
[----:B------:R2:W-:Y:S01]  /*4690*/  @P5 STG.E desc[UR16][R30.64], R17 ;  /* 0x000000111e005986 */ /* 0x0005e2000c101910 */
[----:B0-----:R-:W-:Y:S01]  /*46a0*/  IADD3 R26, P5, R43, R34, RZ ;  /* 0x000000222b1a7210 */ /* 0x001fe20007fbe0ff */
[-C--:B------:R-:W-:Y:S01]  /*46b0*/  FMUL R19, R60, R9.reuse ;  /* 0x000000093c137220 */ /* 0x080fe20000400000 */
[----:B------:R-:W-:Y:S01]  /*46c0*/  IADD3 R32, P6, R41, R28, RZ ;  /* 0x0000001c29207210 */ /* 0x000fe20007fde0ff */
[----:B------:R0:W-:Y:S01]  /*46d0*/  @P1 STG.E desc[UR16][R24.64], R23 ;  /* 0x0000001718001986 */ /* 0x0001e2000c101910 */
[----:B------:R-:W-:Y:S01]  /*46e0*/  ISETP.GT.AND P4, PT, R11, RZ, P2 ;  /* 0x000000ff0b00720c */ /* 0x000fe20001784270 */
[----:B------:R-:W-:Y:S01]  /*46f0*/  IMAD.X R27, R45, 0x1, R35, P5 ;  /* 0x000000012d1b7824 */ /* 0x000fe200028e0623 */
[----:B------:R-:W-:Y:S01]  /*4700*/  ISETP.GT.AND P1, PT, R15, 0x31, PT ;  /* 0x000000310f00780c */ /* 0x000fe20003f24270 */
[----:B------:R-:W-:Y:S01]  /*4710*/  IMAD.X R33, R39, 0x1, R29, P6 ;  /* 0x0000000127217824 */ /* 0x000fe200030e061d */
[C---:B------:R-:W-:Y:S01]  /*4720*/  ISETP.GT.AND P6, PT, R11.reuse, 0x8, P2 ;  /* 0x000000080b00780c */ /* 0x040fe200017c4270 */
[-C--:B-1----:R-:W-:Y:S01]  /*4730*/  FMUL R21, R58, R9.reuse ;  /* 0x000000093a157220 */ /* 0x082fe20000400000 */
[----:B------:R-:W-:Y:S01]  /*4740*/  ISETP.GT.AND P5, PT, R11, RZ, P1 ;  /* 0x000000ff0b00720c */ /* 0x000fe20000fa4270 */
[----:B------:R1:W-:Y:S01]  /*4750*/  @P0 STG.E desc[UR16][R26.64], R19 ;  /* 0x000000131a000986 */ /* 0x0003e2000c101910 */
[----:B------:R-:W-:Y:S01]  /*4760*/  IADD3 R34, P0, R41, R30, RZ ;  /* 0x0000001e29227210 */ /* 0x000fe20007f1e0ff */
[----:B--2---:R-:W-:Y:S01]  /*4770*/  FMUL R17, R56, R9 ;  /* 0x0000000938117220 */ /* 0x004fe20000400000 */
[----:B------:R-:W-:-:S02]  /*4780*/  ISETP.GT.AND P1, PT, R11, 0x8, P1 ;  /* 0x000000080b00780c */ /* 0x000fc40000f24270 */
[----:B0-----:R-:W-:Y:S01]  /*4790*/  IADD3 R24, P2, R43, R28, RZ ;  /* 0x0000001c2b187210 */ /* 0x001fe20007f5e0ff */
[----:B------:R-:W-:Y:S01]  /*47a0*/  IMAD.X R35, R39, 0x1, R31, P0 ;  /* 0x0000000127237824 */ /* 0x000fe200000e061f */
[----:B------:R-:W-:Y:S01]  /*47b0*/  @P4 STG.E desc[UR16][R32.64], R21 ;  /* 0x0000001520004986 */ /* 0x000fe2000c101910 */
[----:B------:R-:W-:Y:S02]  /*47c0*/  IADD3 R22, P4, R43, R30, RZ ;  /* 0x0000001e2b167210 */ /* 0x000fe40007f9e0ff */
[----:B------:R-:W-:Y:S01]  /*47d0*/  IMAD.X R25, R45, 0x1, R29, P2 ;  /* 0x000000012d197824 */ /* 0x000fe200010e061d */
[----:B------:R-:W-:Y:S01]  /*47e0*/  ISETP.GT.AND P2, PT, R15, 0x38, PT ;  /* 0x000000380f00780c */ /* 0x000fe20003f44270 */
[----:B------:R0:W-:Y:S01]  /*47f0*/  @P5 STG.E desc[UR16][R34.64], R17 ;  /* 0x0000001122005986 */ /* 0x0001e2000c101910 */
[----:B------:R-:W-:Y:S01]  /*4800*/  IMAD.X R23, R45, 0x1, R31, P4 ;  /* 0x000000012d177824 */ /* 0x000fe200020e061f */
[C---:B------:R-:W-:Y:S01]  /*4810*/  IADD3 R28, P4, R41.reuse, R34, RZ ;  /* 0x00000022291c7210 */ /* 0x040fe20007f9e0ff */
[----:B-1----:R-:W-:Y:S01]  /*4820*/  FMUL R19, R14, R9 ;  /* 0x000000090e137220 */ /* 0x002fe20000400000 */
[----:B------:R1:W-:Y:S01]  /*4830*/  @P6 STG.E desc[UR16][R24.64], R37 ;  /* 0x0000002518006986 */ /* 0x0003e2000c101910 */
[----:B------:R-:W-:-:S02]  /*4840*/  IADD3 R26, P6, R41, R32, RZ ;  /* 0x00000020291a7210 */ /* 0x000fc40007fde0ff */
[----:B------:R-:W-:Y:S01]  /*4850*/  ISETP.GT.AND P0, PT, R15, 0x39, PT ;  /* 0x000000390f00780c */ /* 0x000fe20003f04270 */
[----:B------:R-:W-:Y:S01]  /*4860*/  IMAD.X R29, R39, 0x1, R35, P4 ;  /* 0x00000001271d7824 */ /* 0x000fe200020e0623 */
[----:B------:R-:W-:Y:S01]  /*4870*/  IADD3 R30, P5, R43, R32, RZ ;  /* 0x000000202b1e7210 */ /* 0x000fe20007fbe0ff */
[--C-:B------:R-:W-:Y:S01]  /*4880*/  IMAD.X R27, R39, 0x1, R33.reuse, P6 ;  /* 0x00000001271b7824 */ /* 0x100fe200030e0621 */
[C---:B------:R-:W-:Y:S01]  /*4890*/  ISETP.GT.AND P6, PT, R11.reuse, RZ, P2 ;  /* 0x000000ff0b00720c */ /* 0x040fe200017c4270 */
[-C--:B------:R-:W-:Y:S01]  /*48a0*/  FMUL R15, R20, R9.reuse ;  /* 0x00000009140f7220 */ /* 0x080fe20000400000 */
[----:B------:R-:W-:Y:S01]  /*48b0*/  ISETP.GT.AND P4, PT, R11, RZ, P0 ;  /* 0x000000ff0b00720c */ /* 0x000fe20000784270 */
[----:B------:R-:W-:Y:S01]  /*48c0*/  IMAD.X R31, R45, 0x1, R33, P5 ;  /* 0x000000012d1f7824 */ /* 0x000fe200028e0621 */
[C---:B------:R-:W-:Y:S01]  /*48d0*/  ISETP.GT.AND P2, PT, R11.reuse, 0x8, P2 ;  /* 0x000000080b00780c */ /* 0x040fe20001744270 */
[-C--:B0-----:R-:W-:Y:S01]  /*48e0*/  FMUL R17, R16, R9.reuse ;  /* 0x0000000910117220 */ /* 0x081fe20000400000 */
[----:B------:R-:W-:Y:S01]  /*48f0*/  ISETP.GT.AND P0, PT, R11, 0x8, P0 ;  /* 0x000000080b00780c */ /* 0x000fe20000704270 */
[-C--:B------:R-:W-:Y:S01]  /*4900*/  FMUL R11, R18, R9.reuse ;  /* 0x00000009120b7220 */ /* 0x080fe20000400000 */
[----:B------:R-:W-:Y:S01]  /*4910*/  IADD3 R32, P5, R43, R34, RZ ;  /* 0x000000222b207210 */ /* 0x000fe20007fbe0ff */
[----:B------:R-:W-:Y:S01]  /*4920*/  FMUL R21, R12, R9 ;  /* 0x000000090c157220 */ /* 0x000fe20000400000 */
[----:B------:R1:W-:Y:S03]  /*4930*/  @P1 STG.E desc[UR16][R22.64], R15 ;  /* 0x0000000f16001986 */ /* 0x0003e6000c101910 */
[----:B------:R-:W-:Y:S01]  /*4940*/  IMAD.X R33, R45, 0x1, R35, P5 ;  /* 0x000000012d217824 */ /* 0x000fe200028e0623 */
[----:B------:R1:W-:Y:S04]  /*4950*/  @P6 STG.E desc[UR16][R26.64], R11 ;  /* 0x0000000b1a006986 */ /* 0x0003e8000c101910 */
[----:B------:R1:W-:Y:S04]  /*4960*/  @P4 STG.E desc[UR16][R28.64], R17 ;  /* 0x000000111c004986 */ /* 0x0003e8000c101910 */
[----:B------:R1:W-:Y:S04]  /*4970*/  @P2 STG.E desc[UR16][R30.64], R19 ;  /* 0x000000131e002986 */ /* 0x0003e8000c101910 */
[----:B------:R1:W-:Y:S02]  /*4980*/  @P0 STG.E desc[UR16][R32.64], R21 ;  /* 0x0000001520000986 */ /* 0x0003e4000c101910 */
.L_x_88:
[----:B------:R-:W-:Y:S05]  /*4990*/  BSYNC B0 ;  /* 0x0000000000007941 */ /* 0x000fea0003800000 */
.L_x_28:
[----:B------:R-:W-:Y:S01]  /*49a0*/  ULDC UR6, c[0x0][0xc] ;  /* 0x0000030000067ab9 */ /* 0x000fe20000000800 */
[----:B------:R-:W-:Y:S01]  /*49b0*/  ULDC UR7, c[0x0][0x10] ;  /* 0x0000040000077ab9 */ /* 0x000fe20000000800 */
[----:B-1----:R-:W1:Y:S01]  /*49c0*/  LDC R11, c[0x0][0x14] ;  /* 0x00000500ff0b7b82 */ /* 0x002e620000000800 */
[----:B------:R-:W-:Y:S01]  /*49d0*/  UIMAD.WIDE.U32 UR6, UR6, UR7, URZ ;  /* 0x00000007060672a5 */ /* 0x000fe2000f8e003f */
[----:B0-----:R-:W-:Y:S02]  /*49e0*/  IMAD.MOV.U32 R19, RZ, RZ, -0x1 ;  /* 0xffffffffff137424 */ /* 0x001fe400078e00ff */
[----:B------:R-:W-:-:S03]  /*49f0*/  IMAD.MOV.U32 R17, RZ, RZ, -0x1 ;  /* 0xffffffffff117424 */ /* 0x000fc600078e00ff */
[----:B-1----:R-:W-:-:S04]  /*4a00*/  IMAD.WIDE.U32 R4, R11, UR6, R4 ;  /* 0x000000060b047c25 */ /* 0x002fc8000f8e0004 */
[----:B------:R-:W-:Y:S01]  /*4a10*/  IMAD R11, R11, UR7, RZ ;  /* 0x000000070b0b7c24 */ /* 0x000fe2000f8e02ff */
[----:B------:R-:W-:Y:S02]  /*4a20*/  ULDC.64 UR6, c[0x0][0x750] ;  /* 0x0001d40000067ab9 */ /* 0x000fe40000000a00 */
[----:B------:R-:W-:Y:S01]  /*4a30*/  ISETP.GE.U32.AND P0, PT, R4, UR6, PT ;  /* 0x0000000604007c0c */ /* 0x000fe2000bf06070 */
[--C-:B------:R-:W-:Y:S01]  /*4a40*/  IMAD.IADD R5, R5, 0x1, R11.reuse ;  /* 0x0000000105057824 */ /* 0x100fe200078e020b */
[----:B------:R-:W-:-:S04]  /*4a50*/  PRMT R11, RZ, 0x7610, R11 ;  /* 0x00007610ff0b7816 */ /* 0x000fc8000000000b */
[----:B------:R-:W-:-:S13]  /*4a60*/  ISETP.GE.U32.AND.EX P0, PT, R5, UR7, PT, P0 ;  /* 0x0000000705007c0c */ /* 0x000fda000bf06100 */
[----:B------:R-:W-:Y:S05]  /*4a70*/  @P0 BRA `(.L_x_89) ;  /* 0x0000000400640947 */ /* 0x000fea0003800000 */
[----:B------:R-:W0:Y:S01]  /*4a80*/  S2R R24, SR_CTAID.X ;  /* 0x0000000000187919 */ /* 0x000e220000002500 */
[----:B------:R-:W1:Y:S01]  /*4a90*/  LDC.64 R18, c[0x0][0x728] ;  /* 0x0001ca00ff127b82 */ /* 0x000e620000000a00 */
[----:B------:R-:W-:Y:S01]  /*4aa0*/  ULDC UR6, c[0x0][0x150] ;  /* 0x0000540000067ab9 */ /* 0x000fe20000000800 */
[----:B------:R-:W-:Y:S01]  /*4ab0*/  IMAD.MOV.U32 R16, RZ, RZ, R4 ;  /* 0x000000ffff107224 */ /* 0x000fe200078e0004 */
[----:B------:R-:W0:Y:S01]  /*4ac0*/  S2R R26, SR_CTAID.Y ;  /* 0x00000000001a7919 */ /* 0x000e220000002600 */
[----:B------:R-:W-:-:S04]  /*4ad0*/  IMAD.MOV.U32 R17, RZ, RZ, R5 ;  /* 0x000000ffff117224 */ /* 0x000fc800078e0005 */
[----:B------:R-:W3:Y:S08]  /*4ae0*/  LDC R27, c[0x0][0x144] ;  /* 0x00005100ff1b7b82 */ /* 0x000ef00000000800 */
[----:B------:R-:W3:Y:S08]  /*4af0*/  LDC R20, c[0x0][0x730] ;  /* 0x0001cc00ff147b82 */ /* 0x000ef00000000800 */
[----:B--2---:R-:W2:Y:S01]  /*4b00*/  LDC.64 R22, c[0x0][0x720] ;  /* 0x0001c800ff167b82 */ /* 0x004ea20000000a00 */
[----:B-1----:R-:W-:-:S04]  /*4b10*/  ISETP.NE.U32.AND P0, PT, R18, RZ, PT ;  /* 0x000000ff1200720c */ /* 0x002fc80003f05070 */
[----:B------:R-:W-:Y:S02]  /*4b20*/  ISETP.NE.AND.EX P0, PT, R19, RZ, PT, P0 ;  /* 0x000000ff1300720c */ /* 0x000fe40003f05300 */
[----:B0-----:R-:W-:-:S05]  /*4b30*/  I2FP.F32.U32 R11, R24 ;  /* 0x00000018000b7245 */ /* 0x001fca0000201000 */
[----:B------:R-:W-:-:S04]  /*4b40*/  FMUL R11, R11, UR6 ;  /* 0x000000060b0b7c20 */ /* 0x000fc80008400000 */
[----:B------:R0:W1:Y:S02]  /*4b50*/  F2I.U32.TRUNC.NTZ R25, R11 ;  /* 0x0000000b00197305 */ /* 0x000064000020f000 */
[----:B---3--:R-:W-:Y:S05]  /*4b60*/  @!P0 BRA `(.L_x_90) ;  /* 0x0000000000288947 */ /* 0x008fea0003800000 */
[----:B0-----:R-:W0:Y:S02]  /*4b70*/  LDC R11, c[0x0][0x734] ;  /* 0x0001cd00ff0b7b82 */ /* 0x001e240000000800 */
        /* <DEDUP_REMOVED lines=9> */
.L_x_90:
[-CC-:B------:R-:W-:Y:S01]  /*4c10*/  SHF.R.U64 R21, R16, R20.reuse, R17.reuse ;  /* 0x0000001410157219 */ /* 0x180fe20000001211 */
[----:B-----5:R-:W3:Y:S01]  /*4c20*/  LDC.64 R34, c[0x0][0x740] ;  /* 0x0001d000ff227b82 */ /* 0x020ee20000000a00 */
[----:B0-----:R-:W-:Y:S01]  /*4c30*/  SHF.R.U32.HI R11, RZ, R20, R17 ;  /* 0x00000014ff0b7219 */ /* 0x001fe20000011611 */
[----:B-1----:R-:W-:Y:S01]  /*4c40*/  IMAD.MOV R25, RZ, RZ, -R25 ;  /* 0x000000ffff197224 */ /* 0x002fe200078e0a19 */
[----:B------:R-:W-:Y:S01]  /*4c50*/  IADD3 R15, P0, RZ, -R21, RZ ;  /* 0x80000015ff0f7210 */ /* 0x000fe20007f1e0ff */
[----:B------:R-:W-:Y:S02]  /*4c60*/  ULDC UR6, c[0x0][0x154] ;  /* 0x0000550000067ab9 */ /* 0x000fe40000000800 */
[----:B------:R-:W-:Y:S02]  /*4c70*/  IMAD R30, R27, R25, R24 ;  /* 0x000000191b1e7224 */ /* 0x000fe400078e0218 */
[----:B------:R-:W0:Y:S01]  /*4c80*/  LDC R16, c[0x0][0x718] ;  /* 0x0001c600ff107b82 */ /* 0x000e220000000800 */
[----:B------:R-:W-:-:S02]  /*4c90*/  IMAD.X R11, RZ, RZ, ~R11, P0 ;  /* 0x000000ffff0b7224 */ /* 0x000fc400000e0e0b */
[----:B--2---:R-:W-:-:S04]  /*4ca0*/  IMAD.WIDE.U32 R12, R15, R22, R4 ;  /* 0x000000160f0c7225 */ /* 0x004fc800078e0004 */
[----:B------:R-:W-:Y:S01]  /*4cb0*/  IMAD R14, R11, R22, RZ ;  /* 0x000000160b0e7224 */ /* 0x000fe200078e02ff */
[----:B------:R-:W1:Y:S03]  /*4cc0*/  LDC R28, c[0x0][0x708] ;  /* 0x0001c200ff1c7b82 */ /* 0x000e660000000800 */
[----:B------:R-:W-:Y:S02]  /*4cd0*/  IMAD R11, R15, R23, R14 ;  /* 0x000000170f0b7224 */ /* 0x000fe400078e020e */
[----:B------:R-:W-:Y:S02]  /*4ce0*/  IMAD.MOV.U32 R15, RZ, RZ, 0x1 ;  /* 0x00000001ff0f7424 */ /* 0x000fe400078e00ff */
[----:B------:R-:W-:Y:S01]  /*4cf0*/  IMAD.IADD R11, R13, 0x1, R11 ;  /* 0x000000010d0b7824 */ /* 0x000fe200078e020b */
[----:B----4-:R-:W2:Y:S01]  /*4d00*/  LDC R32, c[0x0][0x758] ;  /* 0x0001d600ff207b82 */ /* 0x010ea20000000800 */
[----:B------:R-:W-:-:S02]  /*4d10*/  I2FP.F32.U32 R13, R26 ;  /* 0x0000001a000d7245 */ /* 0x000fc40000201000 */
[----:B---3--:R-:W-:-:S03]  /*4d20*/  ISETP.NE.U32.AND P0, PT, R34, RZ, PT ;  /* 0x000000ff2200720c */ /* 0x008fc60003f05070 */
[----:B------:R-:W-:Y:S01]  /*4d30*/  FMUL R14, R13, UR6 ;  /* 0x000000060d0e7c20 */ /* 0x000fe20008400000 */
[----:B------:R-:W-:Y:S01]  /*4d40*/  ISETP.NE.AND.EX P0, PT, R35, RZ, PT, P0 ;  /* 0x000000ff2300720c */ /* 0x000fe20003f05300 */
[----:B------:R-:W3:Y:S01]  /*4d50*/  LDC R25, c[0x0][0x148] ;  /* 0x00005200ff197b82 */ /* 0x000ee20000000800 */
[-CC-:B0-----:R-:W-:Y:S01]  /*4d60*/  SHF.R.U64 R20, R12, R16.reuse, R11.reuse ;  /* 0x000000100c147219 */ /* 0x181fe2000000120b */
[----:B------:R0:W4:Y:S01]  /*4d70*/  F2I.U32.TRUNC.NTZ R22, R14 ;  /* 0x0000000e00167305 */ /* 0x000122000020f000 */
[----:B------:R-:W-:Y:S01]  /*4d80*/  SHF.R.U32.HI R11, RZ, R16, R11 ;  /* 0x00000010ff0b7219 */ /* 0x000fe2000001160b */
[----:B------:R-:W-:-:S04]  /*4d90*/  IMAD.MOV.U32 R13, RZ, RZ, -0x1 ;  /* 0xffffffffff0d7424 */ /* 0x000fc800078e00ff */
[----:B------:R-:W0:Y:S01]  /*4da0*/  LDC R24, c[0x0][0x700] ;  /* 0x0001c000ff187b82 */ /* 0x000e220000000800 */
[-CC-:B-1----:R-:W-:Y:S02]  /*4db0*/  SHF.R.U64 R18, R20, R28.reuse, R11.reuse ;  /* 0x0000001c14127219 */ /* 0x182fe4000000120b */
[----:B------:R-:W-:-:S05]  /*4dc0*/  SHF.R.U32.HI R11, RZ, R28, R11 ;  /* 0x0000001cff0b7219 */ /* 0x000fca000001160b */
[----:B------:R-:W1:Y:S01]  /*4dd0*/  LDC R29, c[0x0][0x748] ;  /* 0x0001d200ff1d7b82 */ /* 0x000e620000000800 */
[-C--:B--2---:R-:W-:Y:S02]  /*4de0*/  SHF.L.U32 R12, R13, R32.reuse, RZ ;  /* 0x000000200d0c7219 */ /* 0x084fe400000006ff */
[-CC-:B------:R-:W-:Y:S02]  /*4df0*/  SHF.R.U64 R23, R18, R32.reuse, R11.reuse ;  /* 0x0000002012177219 */ /* 0x180fe4000000120b */
[----:B------:R-:W-:Y:S02]  /*4e00*/  SHF.R.U32.HI R13, RZ, R32, R11 ;  /* 0x00000020ff0d7219 */ /* 0x000fe4000001160b */
[----:B------:R-:W-:Y:S01]  /*4e10*/  LOP3.LUT R27, RZ, R12, RZ, 0x33, !PT ;  /* 0x0000000cff1b7212 */ /* 0x000fe200078e33ff */
[----:B------:R-:W2:Y:S01]  /*4e20*/  LDC R31, c[0x0][0x738] ;  /* 0x0001ce00ff1f7b82 */ /* 0x000ea20000000800 */
[----:B------:R-:W-:Y:S01]  /*4e30*/  SHF.L.U32 R32, R15, R32, RZ ;  /* 0x000000200f207219 */ /* 0x000fe200000006ff */
[----:B------:R-:W-:-:S06]  /*4e40*/  IMAD.MOV.U32 R12, RZ, RZ, R23 ;  /* 0x000000ffff0c7224 */ /* 0x000fcc00078e0017 */
[----:B------:R-:W0:Y:S01]  /*4e50*/  LDC R33, c[0x0][0x710] ;  /* 0x0001c400ff217b82 */ /* 0x000e220000000800 */
[----:B----4-:R-:W-:Y:S05]  /*4e60*/  @!P0 BRA `(.L_x_91) ;  /* 0x0000000000288947 */ /* 0x010fea0003800000 */
[----:B------:R-:W4:Y:S02]  /*4e70*/  LDC R12, c[0x0][0x74c] ;  /* 0x0001d300ff0c7b82 */ /* 0x000f240000000800 */
[----:B----4-:R-:W-:-:S05]  /*4e80*/  IADD3 R11, P0, R23, R12, RZ ;  /* 0x0000000c170b7210 */ /* 0x010fca0007f1e0ff */
[----:B------:R-:W-:-:S04]  /*4e90*/  IMAD.X R19, RZ, RZ, R13, P0 ;  /* 0x000000ffff137224 */ /* 0x000fc800000e060d */
[----:B------:R-:W-:-:S04]  /*4ea0*/  IMAD.WIDE.U32 R12, R19, R34, RZ ;  /* 0x00000022130c7225 */ /* 0x000fc800078e00ff */
[----:B0-----:R-:W-:-:S04]  /*4eb0*/  IMAD.WIDE.U32 R14, P0, R11, R35, R12 ;  /* 0x000000230b0e7225 */ /* 0x001fc8000780000c */
[----:B------:R-:W-:-:S04]  /*4ec0*/  IMAD.WIDE.U32 R12, R11, R34, RZ ;  /* 0x000000220b0c7225 */ /* 0x000fc800078e00ff */
[----:B------:R-:W-:Y:S01]  /*4ed0*/  IMAD.X R17, RZ, RZ, RZ, P0 ;  /* 0x000000ffff117224 */ /* 0x000fe200000e06ff */
[----:B------:R-:W-:Y:S01]  /*4ee0*/  IADD3 RZ, P0, R13, R14, RZ ;  /* 0x0000000e0dff7210 */ /* 0x000fe20007f1e0ff */
[----:B------:R-:W-:-:S04]  /*4ef0*/  IMAD.MOV.U32 R16, RZ, RZ, R15 ;  /* 0x000000ffff107224 */ /* 0x000fc800078e000f */
[----:B------:R-:W-:-:S08]  /*4f00*/  IMAD.WIDE.U32.X R12, R19, R35, R16, P0 ;  /* 0x00000023130c7225 */ /* 0x000fd000000e0410 */
.L_x_91:
[----:B-1----:R-:W-:Y:S01]  /*4f10*/  SHF.R.U64 R11, R12, R29, R13 ;  /* 0x0000001d0c0b7219 */ /* 0x002fe2000000120d */
[----:B0-----:R-:W-:Y:S01]  /*4f20*/  VIADD R15, R24, 0xffffffff ;  /* 0xffffffff180f7836 */ /* 0x001fe20000000000 */
[----:B------:R-:W-:Y:S01]  /*4f30*/  LOP3.LUT R18, R18, R27, RZ, 0xc0, !PT ;  /* 0x0000001b12127212 */ /* 0x000fe200078ec0ff */
[----:B------:R-:W-:Y:S02]  /*4f40*/  IMAD.MOV R22, RZ, RZ, -R22 ;  /* 0x000000ffff167224 */ /* 0x000fe400078e0a16 */
[----:B------:R-:W-:Y:S01]  /*4f50*/  IMAD.MOV R12, RZ, RZ, -R11 ;  /* 0x000000ffff0c7224 */ /* 0x000fe200078e0a0b */
[----:B------:R-:W-:Y:S01]  /*4f60*/  LOP3.LUT R20, R20, R15, RZ, 0xc0, !PT ;  /* 0x0000000f14147212 */ /* 0x000fe200078ec0ff */
[----:B------:R-:W-:Y:S02]  /*4f70*/  IMAD R13, R32, R11, R18 ;  /* 0x0000000b200d7224 */ /* 0x000fe400078e0212 */
[----:B---3--:R-:W-:Y:S02]  /*4f80*/  @P3 IMAD R30, R25, R22, R26 ;  /* 0x00000016191e3224 */ /* 0x008fe400078e021a */
[----:B--2---:R-:W-:-:S02]  /*4f90*/  IMAD R11, R12, R31, R23 ;  /* 0x0000001f0c0b7224 */ /* 0x004fc400078e0217 */
[----:B------:R-:W-:Y:S02]  /*4fa0*/  IMAD R13, R13, R33, R30 ;  /* 0x000000210d0d7224 */ /* 0x000fe400078e021e */
[----:B------:R-:W-:Y:S02]  /*4fb0*/  IMAD R12, R11, R24, R20 ;  /* 0x000000180b0c7224 */ /* 0x000fe400078e0214 */
[----:B------:R-:W-:Y:S02]  /*4fc0*/  IMAD.MOV.U32 R14, RZ, RZ, 0x1 ;  /* 0x00000001ff0e7424 */ /* 0x000fe400078e00ff */
[----:B------:R-:W-:Y:S01]  /*4fd0*/  IMAD.MOV.U32 R17, RZ, RZ, R21 ;  /* 0x000000ffff117224 */ /* 0x000fe200078e0015 */
[----:B------:R-:W-:Y:S02]  /*4fe0*/  SEL R19, R12, R13, !P3 ;  /* 0x0000000d0c137207 */ /* 0x000fe40005800000 */
[----:B------:R-:W-:Y:S02]  /*4ff0*/  PRMT R11, R14, 0x7610, R11 ;  /* 0x000076100e0b7816 */ /* 0x000fe4000000000b */
[----:B------:R-:W-:-:S07]  /*5000*/  SEL R13, R13, R12, !P3 ;  /* 0x0000000c0d0d7207 */ /* 0x000fce0005800000 */
.L_x_89:
[----:B------:R-:W-:Y:S01]  /*5010*/  LOP3.LUT P0, RZ, R11, 0xff, RZ, 0xc0, !PT ;  /* 0x000000ff0bff7812 */ /* 0x000fe2000780c0ff */
[----:B------:R-:W-:-:S12]  /*5020*/  IMAD.MOV.U32 R15, RZ, RZ, R13 ;  /* 0x000000ffff0f7224 */ /* 0x000fd800078e000d */
[----:B------:R-:W-:Y:S05]  /*5030*/  @P0 BRA `(.L_x_92) ;  /* 0xffffffc000b80947 */ /* 0x000fea000383ffff */
[----:B------:R-:W-:Y:S05]  /*5040*/  EXIT ;  /* 0x000000000000794d */ /* 0x000fea0003800000 */
.L_x_8:
[----:B0-----:R-:W-:Y:S01]  /*5050*/  ULDC.64 UR4, c[0x0][0x750] ;  /* 0x0001d40000047ab9 */ /* 0x001fe20000000a00 */
        /* <DEDUP_REMOVED lines=25> */
.L_x_94:
[----:B------:R-:W0:Y:S01]  /*51f0*/  LDC.64 R28, c[0x0][0x740] ;  /* 0x0001d000ff1c7b82 */ /* 0x000e220000000a00 */
[-CC-:B------:R-:W-:Y:S01]  /*5200*/  SHF.R.U64 R18, R16, R8.reuse, R17.reuse ;  /* 0x0000000810127219 */ /* 0x180fe20000001211 */
[----:B------:R-:W-:Y:S01]  /*5210*/  IMAD.MOV.U32 R27, RZ, RZ, 0x1 ;  /* 0x00000001ff1b7424 */ /* 0x000fe200078e00ff */
[----:B------:R-:W-:Y:S02]  /*5220*/  SHF.R.U32.HI R3, RZ, R8, R17 ;  /* 0x00000008ff037219 */ /* 0x000fe40000011611 */
[----:B------:R-:W-:-:S03]  /*5230*/  IADD3 R15, P0, RZ, -R18, RZ ;  /* 0x80000012ff0f7210 */ /* 0x000fc60007f1e0ff */
[----:B------:R-:W1:Y:S02]  /*5240*/  LDC R14, c[0x0][0x718] ;  /* 0x0001c600ff0e7b82 */ /* 0x000e640000000800 */
[----:B------:R-:W-:Y:S02]  /*5250*/  IMAD.X R3, RZ, RZ, ~R3, P0 ;  /* 0x000000ffff037224 */ /* 0x000fe400000e0e03 */
[----:B------:R-:W-:-:S04]  /*5260*/  IMAD.WIDE.U32 R6, R15, R22, R4 ;  /* 0x000000160f067225 */ /* 0x000fc800078e0004 */
[----:B------:R-:W2:Y:S01]  /*5270*/  LDC R16, c[0x0][0x708] ;  /* 0x0001c200ff107b82 */ /* 0x000ea20000000800 */
[----:B------:R-:W-:-:S04]  /*5280*/  IMAD R8, R3, R22, RZ ;  /* 0x0000001603087224 */ /* 0x000fc800078e02ff */
[----:B------:R-:W-:-:S03]  /*5290*/  IMAD R3, R15, R23, R8 ;  /* 0x000000170f037224 */ /* 0x000fc600078e0208 */
[----:B------:R-:W3:Y:S01]  /*52a0*/  LDC R26, c[0x0][0x758] ;  /* 0x0001d600ff1a7b82 */ /* 0x000ee20000000800 */
[----:B------:R-:W-:Y:S01]  /*52b0*/  IMAD.IADD R3, R7, 0x1, R3 ;  /* 0x0000000107037824 */ /* 0x000fe200078e0203 */
[----:B0-----:R-:W-:Y:S01]  /*52c0*/  ISETP.NE.U32.AND P0, PT, R28, RZ, PT ;  /* 0x000000ff1c00720c */ /* 0x001fe20003f05070 */
[----:B------:R-:W-:-:S03]  /*52d0*/  IMAD.MOV.U32 R7, RZ, RZ, -0x1 ;  /* 0xffffffffff077424 */ /* 0x000fc600078e00ff */
        /* <DEDUP_REMOVED lines=8> */
[-C--:B---3--:R-:W-:Y:S02]  /*5360*/  SHF.L.U32 R6, R7, R26.reuse, RZ ;  /* 0x0000001a07067219 */ /* 0x088fe400000006ff */
[--C-:B------:R-:W-:Y:S02]  /*5370*/  SHF.R.U64 R24, R22, R26, R3.reuse ;  /* 0x0000001a16187219 */ /* 0x100fe40000001203 */
[----:B------:R-:W-:Y:S02]  /*5380*/  LOP3.LUT R31, RZ, R6, RZ, 0x33, !PT ;  /* 0x00000006ff1f7212 */ /* 0x000fe400078e33ff */
[----:B------:R-:W-:Y:S01]  /*5390*/  SHF.R.U32.HI R7, RZ, R26, R3 ;  /* 0x0000001aff077219 */ /* 0x000fe20000011603 */
[----:B------:R-:W3:Y:S01]  /*53a0*/  LDC R30, c[0x0][0x710] ;  /* 0x0001c400ff1e7b82 */ /* 0x000ee20000000800 */
[----:B------:R-:W-:Y:S01]  /*53b0*/  IMAD.MOV.U32 R6, RZ, RZ, R24 ;  /* 0x000000ffff067224 */ /* 0x000fe200078e0018 */
[----:B------:R-:W-:Y:S06]  /*53c0*/  @!P0 BRA `(.L_x_95) ;  /* 0x0000000000288947 */ /* 0x000fec0003800000 */
        /* <DEDUP_REMOVED lines=10> */
.L_x_95:
[----:B-1----:R-:W-:Y:S01]  /*5470*/  SHF.R.U64 R6, R6, R23, R7 ;  /* 0x0000001706067219 */ /* 0x002fe20000001207 */
[----:B0-----:R-:W-:Y:S01]  /*5480*/  VIADD R15, R21, 0xffffffff ;  /* 0xffffffff150f7836 */ /* 0x001fe20000000000 */
[----:B------:R-:W-:Y:S01]  /*5490*/  SHF.L.U32 R7, R27, R26, RZ ;  /* 0x0000001a1b077219 */ /* 0x000fe200000006ff */
[----:B------:R-:W-:Y:S01]  /*54a0*/  @P3 IMAD R12, R13, R20, R10 ;  /* 0x000000140d0c3224 */ /* 0x000fe200078e020a */
[----:B------:R-:W-:Y:S01]  /*54b0*/  LOP3.LUT R3, R22, R31, RZ, 0xc0, !PT ;  /* 0x0000001f16037212 */ /* 0x000fe200078ec0ff */
[----:B------:R-:W-:Y:S01]  /*54c0*/  IMAD.MOV R11, RZ, RZ, -R6 ;  /* 0x000000ffff0b7224 */ /* 0x000fe200078e0a06 */
[----:B------:R-:W-:Y:S01]  /*54d0*/  LOP3.LUT R8, R8, R15, RZ, 0xc0, !PT ;  /* 0x0000000f08087212 */ /* 0x000fe200078ec0ff */
[----:B------:R-:W-:Y:S02]  /*54e0*/  IMAD.MOV.U32 R16, RZ, RZ, R18 ;  /* 0x000000ffff107224 */ /* 0x000fe400078e0012 */
[----:B------:R-:W-:Y:S02]  /*54f0*/  IMAD R7, R7, R6, R3 ;  /* 0x0000000607077224 */ /* 0x000fe400078e0203 */
[----:B--2---:R-:W-:-:S02]  /*5500*/  IMAD R3, R11, R25, R24 ;  /* 0x000000190b037224 */ /* 0x004fc400078e0218 */
[----:B---3--:R-:W-:Y:S02]  /*5510*/  IMAD R6, R7, R30, R12 ;  /* 0x0000001e07067224 */ /* 0x008fe400078e020c */
[----:B------:R-:W-:Y:S02]  /*5520*/  IMAD.MOV.U32 R7, RZ, RZ, 0x1 ;  /* 0x00000001ff077424 */ /* 0x000fe400078e00ff */
[----:B------:R-:W-:-:S03]  /*5530*/  IMAD R11, R3, R21, R8 ;  /* 0x00000015030b7224 */ /* 0x000fc600078e0208 */
[----:B------:R-:W-:Y:S02]  /*5540*/  PRMT R3, R7, 0x7610, R3 ;  /* 0x0000761007037816 */ /* 0x000fe40000000003 */
[----:B------:R-:W-:Y:S02]  /*5550*/  SEL R7, R11, R6, !P3 ;  /* 0x000000060b077207 */ /* 0x000fe40005800000 */
[----:B------:R-:W-:-:S07]  /*5560*/  SEL R6, R6, R11, !P3 ;  /* 0x0000000b06067207 */ /* 0x000fce0005800000 */
.L_x_93:
[----:B------:R-:W-:-:S08]  /*5570*/  NOP ;  /* 0x0000000000007918 */ /* 0x000fd00000000000 */
[----:B------:R-:W0:-:S00]  /*5580*/  USETMAXREG.DEALLOC.CTAPOOL 0x28 ;  /* 0x00000028000079c8 */ /* 0x000e0000080e0500 */
[----:B0-----:R-:W-:-:S13]  /*5590*/  ISETP.NE.AND P0, PT, R9, RZ, PT ;  /* 0x000000ff0900720c */ /* 0x001fda0003f05270 */
[----:B------:R-:W-:Y:S05]  /*55a0*/  @P0 EXIT ;  /* 0x000000000000094d */ /* 0x000fea0003800000 */
[----:B------:R-:W-:Y:S01]  /*55b0*/  LOP3.LUT P0, RZ, R3, 0xff, RZ, 0xc0, !PT ;  /* 0x000000ff03ff7812 */ /* 0x000fe2000780c0ff */
[----:B------:R-:W-:Y:S02]  /*55c0*/  IMAD.MOV.U32 R11, RZ, RZ, 0x1 ;  /* 0x00000001ff0b7424 */ /* 0x000fe400078e00ff */
[----:B------:R-:W-:-:S10]  /*55d0*/  IMAD.MOV.U32 R15, RZ, RZ, RZ ;  /* 0x000000ffff0f7224 */ /* 0x000fd400078e00ff */
[----:B------:R-:W-:Y:S05]  /*55e0*/  @!P0 BRA `(.L_x_96) ;  /* 0x0000000c00688947 */ /* 0x000fea0003800000 */
[----:B------:R-:W0:Y:S01]  /*55f0*/  LDC R3, c[0x0][0x28c] ;  /* 0x0000a300ff037b82 */ /* 0x000e220000000800 */
[----:B------:R-:W-:Y:S01]  /*5600*/  ULDC UR6, c[0x0][0x758] ;  /* 0x0001d60000067ab9 */ /* 0x000fe20000000800 */
[----:B------:R-:W-:Y:S01]  /*5610*/  UMOV UR9, 0xffffffff ;  /* 0xffffffff00097882 */ /* 0x000fe20000000000 */
[----:B------:R-:W-:Y:S01]  /*5620*/  ULDC UR8, c[0x0][0xc] ;  /* 0x0000030000087ab9 */ /* 0x000fe20000000800 */
[----:B------:R-:W-:Y:S01]  /*5630*/  USHF.L.U32 UR13, UR9, UR6, URZ ;  /* 0x00000006090d7299 */ /* 0x000fe2000800063f */
[----:B------:R-:W-:Y:S01]  /*5640*/  BSSY B0, `(.L_x_96) ;  /* 0x00000d4000007945 */ /* 0x000fe20003800000 */
[----:B------:R-:W-:Y:S01]  /*5650*/  UMOV UR10, 0x1 ;  /* 0x00000001000a7882 */ /* 0x000fe20000000000 */
[----:B------:R-:W-:Y:S01]  /*5660*/  ULDC UR9, c[0x0][0x10] ;  /* 0x0000040000097ab9 */ /* 0x000fe20000000800 */
[----:B------:R-:W1:Y:S01]  /*5670*/  S2UR UR4, SR_CgaCtaId ;  /* 0x00000000000479c3 */ /* 0x000e620000008800 */
[----:B------:R-:W-:Y:S01]  /*5680*/  UIMAD.WIDE.U32 UR8, UR8, UR9, URZ ;  /* 0x00000009080872a5 */ /* 0x000fe2000f8e003f */
[----:B------:R-:W-:Y:S01]  /*5690*/  IMAD.MOV.U32 R13, RZ, RZ, 0x1 ;  /* 0x00000001ff0d7424 */ /* 0x000fe200078e00ff */
[----:B------:R-:W-:Y:S01]  /*56a0*/  USHF.L.U32 UR6, UR10, UR6, URZ ;  /* 0x000000060a067299 */ /* 0x000fe2000800063f */
[----:B------:R-:W-:Y:S01]  /*56b0*/  LOP3.LUT R14, R2, 0x2, RZ, 0xfc, !PT ;  /* 0x00000002020e7812 */ /* 0x000fe200078efcff */
[----:B------:R-:W-:Y:S01]  /*56c0*/  IMAD.MOV.U32 R11, RZ, RZ, 0x1 ;  /* 0x00000001ff0b7424 */ /* 0x000fe200078e00ff */
[----:B------:R-:W-:Y:S01]  /*56d0*/  ULDC UR10, c[0x0][0x14] ;  /* 0x00000500000a7ab9 */ /* 0x000fe20000000800 */
[----:B------:R-:W-:Y:S01]  /*56e0*/  IMAD.MOV.U32 R15, RZ, RZ, RZ ;  /* 0x000000ffff0f7224 */ /* 0x000fe200078e00ff */
[----:B------:R-:W-:-:S02]  /*56f0*/  UIMAD.WIDE.U32 UR34, UR8, UR10, URZ ;  /* 0x0000000a082272a5 */ /* 0x000fc4000f8e003f */
[----:B------:R-:W-:Y:S01]  /*5700*/  UIMAD UR14, UR9, UR10, URZ ;  /* 0x0000000a090e72a4 */ /* 0x000fe2000f8e023f */
[----:B------:R-:W-:Y:S01]  /*5710*/  ULDC UR5, c[0x0][0x700] ;  /* 0x0001c00000057ab9 */ /* 0x000fe20000000800 */
[----:B------:R-:W-:Y:S02]  /*5720*/  ULOP3.LUT UR13, URZ, UR13, URZ, 0x33, !UPT ;  /* 0x0000000d3f0d7292 */ /* 0x000fe4000f8e333f */
[----:B------:R-:W-:Y:S01]  /*5730*/  UIADD3 UR5, UR5, -0x1, URZ ;  /* 0xffffffff05057890 */ /* 0x000fe2000fffe03f */
[----:B0-----:R-:W-:Y:S01]  /*5740*/  VIADD R3, R3, 0x7f ;  /* 0x0000007f03037836 */ /* 0x001fe20000000000 */
[----:B------:R-:W-:Y:S01]  /*5750*/  UIADD3 UR14, UR35, UR14, URZ ;  /* 0x0000000e230e7290 */ /* 0x000fe2000fffe03f */
[----:B------:R-:W-:-:S03]  /*5760*/  ULDC.64 UR36, c[0x0][0x198] ;  /* 0x0000660000247ab9 */ /* 0x000fc60000000a00 */
[----:B------:R-:W-:Y:S01]  /*5770*/  SHF.R.S32.HI R8, RZ, 0x1f, R3 ;  /* 0x0000001fff087819 */ /* 0x000fe20000011403 */
[----:B-1----:R-:W-:-:S03]  /*5780*/  USHF.L.U32 UR7, UR4, 0x5, URZ ;  /* 0x0000000504077899 */ /* 0x002fc6000800063f */
[----:B------:R-:W-:Y:S01]  /*5790*/  LEA.HI R8, R8, R3, RZ, 0x7 ;  /* 0x0000000308087211 */ /* 0x000fe200078f38ff */
[----:B------:R-:W-:Y:S02]  /*57a0*/  USHF.L.U32 UR4, UR4, 0xc, URZ ;  /* 0x0000000c04047899 */ /* 0x000fe4000800063f */
[----:B------:R-:W-:Y:S01]  /*57b0*/  ULOP3.LUT UR7, UR7, 0x20, URZ, 0xc0, !UPT ;  /* 0x0000002007077892 */ /* 0x000fe2000f8ec03f */
[----:B------:R-:W-:-:S05]  /*57c0*/  SHF.R.S32.HI R10, RZ, 0x7, R8 ;  /* 0x00000007ff0a7819 */ /* 0x000fca0000011408 */
[----:B------:R-:W-:-:S07]  /*57d0*/  VIADD R3, R10, 0x1 ;  /* 0x000000010a037836 */ /* 0x000fce0000000000 */
.L_x_107:
[----:B------:R-:W-:-:S03]  /*57e0*/  UMOV UR8, 0xffffffff ;  /* 0xffffffff00087882 */ /* 0x000fc60000000000 */
[----:B------:R-:W-:Y:S05]  /*57f0*/  BRA.DIV UR8, `(.L_x_97) ;  /* 0x0000001208dc7947 */ /* 0x000fea000b800000 */
[----:B------:R-:W-:-:S13]  /*5800*/  ELECT P0, URZ, PT ;  /* 0x00000000003f782f */ /* 0x000fda0003800000 */
.L_x_126:
[----:B------:R-:W0:Y:S01]  /*5810*/  LDC R8, c[0x0][0x28c] ;  /* 0x0000a300ff087b82 */ /* 0x000e220000000800 */
[----:B------:R-:W-:Y:S01]  /*5820*/  BSSY B1, `(.L_x_98) ;  /* 0x0000045000017945 */ /* 0x000fe20003800000 */
[----:B0-----:R-:W-:-:S13]  /*5830*/  ISETP.LT.OR P0, PT, R8, 0x1, !P0 ;  /* 0x000000010800780c */ /* 0x001fda0004701670 */
[----:B------:R-:W-:Y:S05]  /*5840*/  @P0 BRA `(.L_x_99) ;  /* 0x0000000400080947 */ /* 0x000fea0003800000 */
[----:B------:R-:W-:Y:S01]  /*5850*/  LEA R17, R7, UR7, 0x6 ;  /* 0x0000000707117c11 */ /* 0x000fe2000f8e30ff */
[C---:B------:R-:W-:Y:S01]  /*5860*/  IMAD.SHL.U32 R24, R6.reuse, 0x100, RZ ;  /* 0x0000010006187824 */ /* 0x040fe200078e00ff */
[----:B------:R-:W-:Y:S01]  /*5870*/  CS2R R22, SRZ ;  /* 0x0000000000167805 */ /* 0x000fe2000001ff00 */
[----:B------:R-:W-:Y:S02]  /*5880*/  IMAD.SHL.U32 R18, R6, 0x80, RZ ;  /* 0x0000008006127824 */ /* 0x000fe400078e00ff */
[----:B------:R-:W-:Y:S02]  /*5890*/  IMAD.MOV.U32 R21, RZ, RZ, RZ ;  /* 0x000000ffff157224 */ /* 0x000fe400078e00ff */
[----:B------:R-:W-:Y:S02]  /*58a0*/  IMAD.MOV.U32 R6, RZ, RZ, R3 ;  /* 0x000000ffff067224 */ /* 0x000fe400078e0003 */
[----:B------:R-:W-:Y:S02]  /*58b0*/  IMAD.MOV.U32 R7, RZ, RZ, R11 ;  /* 0x000000ffff077224 */ /* 0x000fe400078e000b */
[----:B------:R-:W-:-:S07]  /*58c0*/  IMAD.MOV.U32 R8, RZ, RZ, R15 ;  /* 0x000000ffff087224 */ /* 0x000fce00078e000f */
.L_x_102:
[----:B------:R-:W0:Y:S01]  /*58d0*/  S2R R12, SR_CgaCtaId ;  /* 0x00000000000c7919 */ /* 0x000e220000008800 */
[----:B------:R-:W-:Y:S02]  /*58e0*/  MOV R9, 0x400 ;  /* 0x0000040000097802 */ /* 0x000fe40000000f00 */
[----:B------:R-:W-:Y:S02]  /*58f0*/  LOP3.LUT P1, RZ, R0, 0x7f, RZ, 0xc0, !PT ;  /* 0x0000007f00ff7812 */ /* 0x000fe4000782c0ff */
[----:B0-----:R-:W-:Y:S02]  /*5900*/  LEA R19, R12, R9, 0x18 ;  /* 0x000000090c137211 */ /* 0x001fe400078ec0ff */
[----:B------:R-:W-:-:S09]  /*5910*/  SHF.L.U32 R9, R7, 0x1f, RZ ;  /* 0x0000001f07097819 */ /* 0x000fd200000006ff */
[----:B------:R-:W0:Y:S01]  /*5920*/  @!P1 LDC R12, c[0x0][0x640] ;  /* 0x00019000ff0c9b82 */ /* 0x000e220000000800 */
[----:B------:R-:W-:-:S04]  /*5930*/  IMAD R20, R8, 0x8, R19 ;  /* 0x0000000808147824 */ /* 0x000fc800078e0213 */
[----:B------:R-:W1:Y:S02]  /*5940*/  SYNCS.PHASECHK.TRANS64.TRYWAIT P0, [R20+URZ+0x60], R9 ;  /* 0x00006009140075a7 */ /* 0x000e64000800017f */
[----:B-1----:R-:W-:Y:S05]  /*5950*/  @!P0 BRA `(.L_x_100) ;  /* 0x0000001000a48947 */ /* 0x002fea0003800000 */
.L_x_127:
[----:B-1----:R-:W-:Y:S01]  /*5960*/  PRMT R9, R14, 0x9910, RZ ;  /* 0x000099100e097816 */ /* 0x002fe200000000ff */
[----:B0-----:R0:W-:Y:S03]  /*5970*/  @!P1 SYNCS.ARRIVE.TRANS64 RZ, [R20+URZ], R12 ;  /* 0x0000000c14ff99a7 */ /* 0x0011e6000800003f */
[----:B------:R-:W-:-:S13]  /*5980*/  ISETP.NE.AND P0, PT, R9, 0x2, PT ;  /* 0x000000020900780c */ /* 0x000fda0003f05270 */
[----:B0-----:R-:W-:Y:S05]  /*5990*/  @P0 BRA `(.L_x_101) ;  /* 0x0000000000040947 */ /* 0x001fea0003800000 */
[----:B------:R-:W-:Y:S01]  /*59a0*/  BPT.TRAP 0x1 ;  /* 0x000000040000795c */ /* 0x000fe20000300000 */
.L_x_101:
[C---:B------:R-:W-:Y:S01]  /*59b0*/  R2UR UR24, R8.reuse ;  /* 0x00000000081872ca */ /* 0x040fe200000e0000 */
[----:B------:R-:W-:Y:S01]  /*59c0*/  IMAD R9, R8, 0x800, R19 ;  /* 0x0000080008097824 */ /* 0x000fe200078e0213 */
[----:B------:R-:W-:Y:S01]  /*59d0*/  R2UR UR9, R19 ;  /* 0x00000000130972ca */ /* 0x000fe200000e0000 */
[----:B------:R-:W-:Y:S01]  /*59e0*/  VIADD R6, R6, 0xffffffff ;  /* 0xffffffff06067836 */ /* 0x000fe20000000000 */
[----:B------:R-:W-:Y:S01]  /*59f0*/  R2UR UR25, R20 ;  /* 0x00000000141972ca */ /* 0x000fe200000e0000 */
[----:B------:R-:W-:Y:S01]  /*5a00*/  UIADD3 UR22, UP0, UR36, 0xf0, URZ ;  /* 0x000000f024167890 */ /* 0x000fe2000ff1e03f */
[----:B------:R-:W-:Y:S01]  /*5a10*/  R2UR UR16, R9 ;  /* 0x00000000091072ca */ /* 0x000fe200000e0000 */
[----:B------:R-:W-:Y:S01]  /*5a20*/  UIADD3 UR30, UP1, UR36, 0x1f0, URZ ;  /* 0x000001f0241e7890 */ /* 0x000fe2000ff3e03f */
[----:B------:R-:W-:Y:S01]  /*5a30*/  R2UR UR28, R16 ;  /* 0x00000000101c72ca */ /* 0x000fe200000e0000 */
[----:B------:R-:W-:Y:S01]  /*5a40*/  UIADD3 UR38, UP2, UR36, 0x2f0, URZ ;  /* 0x000002f024267890 */ /* 0x000fe2000ff5e03f */
[----:B------:R-:W-:Y:S01]  /*5a50*/  R2UR UR26, R22 ;  /* 0x00000000161a72ca */ /* 0x000fe200000e0000 */
[----:B------:R-:W-:Y:S01]  /*5a60*/  UIADD3.X UR23, URZ, UR37, URZ, UP0, !UPT ;  /* 0x000000253f177290 */ /* 0x000fe200087fe43f */
[----:B------:R-:W-:Y:S01]  /*5a70*/  R2UR UR27, R18 ;  /* 0x00000000121b72ca */ /* 0x000fe200000e0000 */
[----:B------:R-:W-:Y:S01]  /*5a80*/  USHF.L.U32 UR24, UR24, 0xd, URZ ;  /* 0x0000000d18187899 */ /* 0x000fe2000800063f */
[----:B------:R-:W-:Y:S01]  /*5a90*/  R2UR UR18, R24 ;  /* 0x00000000181272ca */ /* 0x000fe200000e0000 */
[----:B------:R-:W-:Y:S01]  /*5aa0*/  UIADD3.X UR31, URZ, UR37, URZ, UP1, !UPT ;  /* 0x000000253f1f7290 */ /* 0x000fe20008ffe43f */
[----:B------:R-:W-:Y:S01]  /*5ab0*/  R2UR UR19, R23 ;  /* 0x00000000171372ca */ /* 0x000fe200000e0000 */
[----:B------:R-:W-:Y:S01]  /*5ac0*/  ULOP3.LUT UR8, UR24, 0x1000, UR4, 0xf8, !UPT ;  /* 0x0000100018087892 */ /* 0x000fe2000f8ef804 */
[----:B------:R-:W-:Y:S01]  /*5ad0*/  R2UR UR10, R21 ;  /* 0x00000000150a72ca */ /* 0x000fe200000e0000 */
[----:B------:R-:W-:Y:S01]  /*5ae0*/  UIADD3 UR24, UR9, 0x180, UR24 ;  /* 0x0000018009187890 */ /* 0x000fe2000fffe018 */
[----:B------:R-:W-:Y:S01]  /*5af0*/  R2UR UR11, R17 ;  /* 0x00000000110b72ca */ /* 0x000fe200000e0000 */
[----:B------:R-:W-:Y:S01]  /*5b00*/  UIADD3 UR16, UR16, 0x30180, URZ ;  /* 0x0003018010107890 */ /* 0x000fe2000fffe03f */
[----:B------:R-:W-:Y:S01]  /*5b10*/  ISETP.GT.AND P1, PT, R6, 0x1, PT ;  /* 0x000000010600780c */ /* 0x000fe20003f24270 */
[----:B------:R-:W-:Y:S01]  /*5b20*/  VIADD R8, R8, 0x1 ;  /* 0x0000000108087836 */ /* 0x000fe20000000000 */
[----:B------:R-:W-:Y:S01]  /*5b30*/  UIADD3.X UR39, URZ, UR37, URZ, UP2, !UPT ;  /* 0x000000253f277290 */ /* 0x000fe200097fe43f */
[----:B------:R-:W-:Y:S01]  /*5b40*/  VIADD R23, R23, 0x1 ;  /* 0x0000000117177836 */ /* 0x000fe20000000000 */
[----:B------:R-:W-:Y:S01]  /*5b50*/  UIADD3 UR8, UR9, 0x18180, UR8 ;  /* 0x0001818009087890 */ /* 0x000fe2000fffe008 */
[----:B------:R-:W-:Y:S01]  /*5b60*/  VIADD R22, R22, 0x40 ;  /* 0x0000004016167836 */ /* 0x000fe20000000000 */
[C---:B------:R-:W-:Y:S01]  /*5b70*/  ISETP.NE.AND P0, PT, R8.reuse, 0xc, PT ;  /* 0x0000000c0800780c */ /* 0x040fe20003f05270 */
[----:B------:R-:W-:Y:S01]  /*5b80*/  UMOV UR32, 0x0 ;  /* 0x0000000000207882 */ /* 0x000fe20000000000 */
[----:B------:R-:W-:Y:S01]  /*5b90*/  UMOV UR33, 0x10000000 ;  /* 0x1000000000217882 */ /* 0x000fe20000000000 */
[----:B------:R-:W-:Y:S01]  /*5ba0*/  UMOV UR17, UR25 ;  /* 0x0000001900117c82 */ /* 0x000fe20008000000 */
[----:B------:R-:W-:Y:S01]  /*5bb0*/  UMOV UR20, UR28 ;  /* 0x0000001c00147c82 */ /* 0x000fe20008000000 */
[----:B------:R0:W-:Y:S01]  /*5bc0*/  UTMALDG.3D [UR24], [UR22], desc[UR32] ;  /* 0x00002018160075b4 */ /* 0x0001e20008011000 */
[----:B------:R-:W-:Y:S01]  /*5bd0*/  UMOV UR15, 0x30000 ;  /* 0x00030000000f7882 */ /* 0x000fe20000000000 */
[----:B------:R-:W-:Y:S01]  /*5be0*/  UMOV UR9, UR25 ;  /* 0x0000001900097c82 */ /* 0x000fe20008000000 */
[----:B------:R-:W-:Y:S01]  /*5bf0*/  UMOV UR12, UR28 ;  /* 0x0000001c000c7c82 */ /* 0x000fe20008000000 */
[----:B------:R-:W-:Y:S01]  /*5c00*/  SEL R12, RZ, 0x1, P0 ;  /* 0x00000001ff0c7807 */ /* 0x000fe20000000000 */
[----:B------:R-:W-:Y:S01]  /*5c10*/  VIADD R21, R21, 0x80 ;  /* 0x0000008015157836 */ /* 0x000fe20000000000 */
[----:B------:R-:W-:Y:S01]  /*5c20*/  SEL R8, R8, RZ, P0 ;  /* 0x000000ff08087207 */ /* 0x000fe20000000000 */
[----:B------:R0:W-:Y:S01]  /*5c30*/  UTMALDG.3D [UR16], [UR30], desc[UR32] ;  /* 0x000020101e0075b4 */ /* 0x0001e20008011000 */
[----:B------:R-:W-:Y:S01]  /*5c40*/  LOP3.LUT R7, R7, R12, RZ, 0x3c, !PT ;  /* 0x0000000c07077212 */ /* 0x000fe200078e3cff */
[----:B------:R0:W-:Y:S02]  /*5c50*/  UTMALDG.3D.MULTICAST [UR8], [UR38], UR15, desc[UR32] ;  /* 0x00002008260073b4 */ /* 0x0001e4000801180f */
[----:B0-----:R-:W-:Y:S05]  /*5c60*/  @P1 BRA `(.L_x_102) ;  /* 0xfffffffc00181947 */ /* 0x001fea000383ffff */
.L_x_99:
[----:B------:R-:W-:Y:S05]  /*5c70*/  BSYNC B1 ;  /* 0x0000000000017941 */ /* 0x000fea0003800000 */
.L_x_98:
[----:B------:R-:W-:Y:S01]  /*5c80*/  LOP3.LUT P1, RZ, R13, 0xff, RZ, 0xc0, !PT ;  /* 0x000000ff0dff7812 */ /* 0x000fe2000782c0ff */
[C---:B------:R-:W-:Y:S01]  /*5c90*/  IMAD.IADD R15, R10.reuse, 0x1, R15 ;  /* 0x000000010a0f7824 */ /* 0x040fe200078e020f */
[----:B------:R-:W-:Y:S01]  /*5ca0*/  ULDC.64 UR8, c[0x0][0x750] ;  /* 0x0001d40000087ab9 */ /* 0x000fe20000000a00 */
[C---:B------:R-:W-:Y:S01]  /*5cb0*/  ISETP.GE.U32.AND P2, PT, R10.reuse, 0xc, PT ;  /* 0x0000000c0a00780c */ /* 0x040fe20003f46070 */
[----:B------:R-:W-:Y:S01]  /*5cc0*/  BSSY B1, `(.L_x_103) ;  /* 0x0000069000017945 */ /* 0x000fe20003800000 */
[----:B------:R-:W-:Y:S01]  /*5cd0*/  IMAD.MOV.U32 R16, RZ, RZ, -0x1 ;  /* 0xffffffffff107424 */ /* 0x000fe200078e00ff */
[----:B------:R-:W-:Y:S02]  /*5ce0*/  ISETP.GT.U32.AND P0, PT, R15, 0xb, PT ;  /* 0x0000000b0f00780c */ /* 0x000fe40003f04070 */
[----:B------:R-:W-:Y:S02]  /*5cf0*/  PRMT R13, RZ, 0x7610, R13 ;  /* 0x00007610ff0d7816 */ /* 0x000fe4000000000d */
[----:B------:R-:W-:-:S03]  /*5d00*/  ISETP.LT.U32.AND P0, PT, R10, 0xc, P0 ;  /* 0x0000000c0a00780c */ /* 0x000fc60000701070 */
[----:B------:R-:W0:Y:S01]  /*5d10*/  @P1 S2R R7, SR_CgaCtaId ;  /* 0x0000000000071919 */ /* 0x000e220000008800 */
[----:B------:R-:W-:-:S04]  /*5d20*/  @P1 MOV R6, 0x400 ;  /* 0x0000040000061802 */ /* 0x000fc80000000f00 */
[----:B0-----:R-:W-:Y:S01]  /*5d30*/  @P1 LEA R8, R7, R6, 0x18 ;  /* 0x0000000607081211 */ /* 0x001fe200078ec0ff */
[----:B------:R-:W-:Y:S01]  /*5d40*/  IMAD.WIDE.U32 R6, R15, -0x55555555, RZ ;  /* 0xaaaaaaab0f067825 */ /* 0x000fe200078e00ff */
[----:B------:R-:W-:Y:S02]  /*5d50*/  SEL R6, RZ, 0x1, !P0 ;  /* 0x00000001ff067807 */ /* 0x000fe40004000000 */
[----:B------:R0:W-:Y:S01]  /*5d60*/  @P1 SYNCS.ARRIVE.TRANS64.A1T0 RZ, [R8+URZ+0xd8], RZ ;  /* 0x0000d8ff08ff19a7 */ /* 0x0001e2000810003f */
[----:B------:R-:W-:Y:S02]  /*5d70*/  IADD3 R4, P1, R4, UR34, RZ ;  /* 0x0000002204047c10 */ /* 0x000fe4000ff3e0ff */
[----:B------:R-:W-:Y:S01]  /*5d80*/  LOP3.LUT R11, R11, R6, RZ, 0x3c, !PT ;  /* 0x000000060b0b7212 */ /* 0x000fe200078e3cff */
[----:B------:R-:W-:Y:S01]  /*5d90*/  IMAD.MOV.U32 R6, RZ, RZ, -0x1 ;  /* 0xffffffffff067424 */ /* 0x000fe200078e00ff */
[----:B------:R-:W-:Y:S02]  /*5da0*/  IADD3.X R5, R5, UR14, RZ, P1, !PT ;  /* 0x0000000e05057c10 */ /* 0x000fe40008ffe4ff */
[----:B------:R-:W-:-:S02]  /*5db0*/  ISETP.GE.U32.AND P0, PT, R4, UR8, PT ;  /* 0x0000000804007c0c */ /* 0x000fc4000bf06070 */
[----:B0-----:R-:W-:Y:S01]  /*5dc0*/  SHF.R.U32.HI R8, RZ, 0x3, R7 ;  /* 0x00000003ff087819 */ /* 0x001fe20000011607 */
[----:B------:R-:W-:Y:S01]  /*5dd0*/  IMAD.MOV.U32 R7, RZ, RZ, -0x1 ;  /* 0xffffffffff077424 */ /* 0x000fe200078e00ff */
[----:B------:R-:W-:Y:S02]  /*5de0*/  ISETP.GE.U32.AND.EX P0, PT, R5, UR9, PT, P0 ;  /* 0x0000000905007c0c */ /* 0x000fe4000bf06100 */
[--C-:B------:R-:W-:Y:S01]  /*5df0*/  @P2 LOP3.LUT R11, R11, 0x1, R8.reuse, 0x78, !PT ;  /* 0x000000010b0b2812 */ /* 0x100fe200078e7808 */
[----:B------:R-:W-:Y:S01]  /*5e00*/  IMAD R15, R8, -0xc, R15 ;  /* 0xfffffff4080f7824 */ /* 0x000fe200078e020f */
[----:B------:R-:W-:-:S09]  /*5e10*/  PRMT R8, RZ, 0x7610, R8 ;  /* 0x00007610ff087816 */ /* 0x000fd20000000008 */
[----:B------:R-:W-:Y:S05]  /*5e20*/  @P0 BRA `(.L_x_104) ;  /* 0x0000000400480947 */ /* 0x000fea0003800000 */
[----:B------:R-:W0:Y:S01]  /*5e30*/  S2R R17, SR_CTAID.X ;  /* 0x0000000000117919 */ /* 0x000e220000002500 */
[----:B------:R-:W-:Y:S01]  /*5e40*/  ULDC.64 UR8, c[0x0][0x728] ;  /* 0x0001ca0000087ab9 */ /* 0x000fe20000000a00 */
[----:B------:R-:W1:Y:S01]  /*5e50*/  LDC R18, c[0x0][0x144] ;  /* 0x00005100ff127b82 */ /* 0x000e620000000800 */
[----:B------:R-:W-:Y:S01]  /*5e60*/  ISETP.NE.U32.AND P0, PT, RZ, UR8, PT ;  /* 0x00000008ff007c0c */ /* 0x000fe2000bf05070 */
[----:B------:R-:W2:Y:S01]  /*5e70*/  S2R R12, SR_CTAID.Y ;  /* 0x00000000000c7919 */ /* 0x000ea20000002600 */
[----:B------:R-:W-:Y:S01]  /*5e80*/  ULDC UR10, c[0x0][0x150] ;  /* 0x00005400000a7ab9 */ /* 0x000fe20000000800 */
[----:B------:R-:W-:Y:S01]  /*5e90*/  ULDC UR11, c[0x0][0x730] ;  /* 0x0001cc00000b7ab9 */ /* 0x000fe20000000800 */
[----:B------:R-:W-:Y:S01]  /*5ea0*/  ISETP.NE.AND.EX P0, PT, RZ, UR9, PT, P0 ;  /* 0x00000009ff007c0c */ /* 0x000fe2000bf05300 */
[----:B------:R-:W-:Y:S01]  /*5eb0*/  IMAD.MOV.U32 R6, RZ, RZ, R4 ;  /* 0x000000ffff067224 */ /* 0x000fe200078e0004 */
[----:B0-----:R-:W-:-:S05]  /*5ec0*/  I2FP.F32.U32 R7, R17 ;  /* 0x0000001100077245 */ /* 0x001fca0000201000 */
[----:B------:R-:W-:Y:S01]  /*5ed0*/  FMUL R20, R7, UR10 ;  /* 0x0000000a07147c20 */ /* 0x000fe20008400000 */
[----:B------:R-:W-:-:S05]  /*5ee0*/  IMAD.MOV.U32 R7, RZ, RZ, R5 ;  /* 0x000000ffff077224 */ /* 0x000fca00078e0005 */
[----:B--2---:R-:W-:Y:S05]  /*5ef0*/  @!P0 BRA `(.L_x_105) ;  /* 0x0000000000288947 */ /* 0x004fea0003800000 */
[----:B------:R-:W-:Y:S02]  /*5f00*/  ULDC UR10, c[0x0][0x734] ;  /* 0x0001cd00000a7ab9 */ /* 0x000fe40000000800 */
[----:B------:R-:W-:-:S05]  /*5f10*/  IADD3 R7, P0, R4, UR10, RZ ;  /* 0x0000000a04077c10 */ /* 0x000fca000ff1e0ff */
[----:B------:R-:W-:-:S04]  /*5f20*/  IMAD.X R19, RZ, RZ, R5, P0 ;  /* 0x000000ffff137224 */ /* 0x000fc800000e0605 */
[----:B------:R-:W-:-:S04]  /*5f30*/  IMAD.WIDE.U32 R8, R19, UR8, RZ ;  /* 0x0000000813087c25 */ /* 0x000fc8000f8e00ff */
[----:B------:R-:W-:-:S04]  /*5f40*/  IMAD.WIDE.U32 R8, P0, R7, UR9, R8 ;  /* 0x0000000907087c25 */ /* 0x000fc8000f800008 */
[----:B------:R-:W-:-:S04]  /*5f50*/  IMAD.WIDE.U32 R6, R7, UR8, RZ ;  /* 0x0000000807067c25 */ /* 0x000fc8000f8e00ff */
[----:B------:R-:W-:Y:S01]  /*5f60*/  IMAD.MOV.U32 R6, RZ, RZ, R9 ;  /* 0x000000ffff067224 */ /* 0x000fe200078e0009 */
[----:B------:R-:W-:Y:S01]  /*5f70*/  IADD3 RZ, P1, R7, R8, RZ ;  /* 0x0000000807ff7210 */ /* 0x000fe20007f3e0ff */
[----:B------:R-:W-:-:S04]  /*5f80*/  IMAD.X R7, RZ, RZ, RZ, P0 ;  /* 0x000000ffff077224 */ /* 0x000fc800000e06ff */
[----:B------:R-:W-:-:S08]  /*5f90*/  IMAD.WIDE.U32.X R6, R19, UR9, R6, P1 ;  /* 0x0000000913067c25 */ /* 0x000fd000088e0406 */
.L_x_105:
[--C-:B------:R-:W-:Y:S01]  /*5fa0*/  SHF.R.U64 R16, R6, UR11, R7.reuse ;  /* 0x0000000b06107c19 */ /* 0x100fe20008001207 */
[----:B------:R-:W0:Y:S01]  /*5fb0*/  F2I.U32.TRUNC.NTZ R20, R20 ;  /* 0x0000001400147305 */ /* 0x000e22000020f000 */
[----:B------:R-:W-:Y:S01]  /*5fc0*/  SHF.R.U32.HI R6, RZ, UR11, R7 ;  /* 0x0000000bff067c19 */ /* 0x000fe20008011607 */
[----:B------:R-:W-:Y:S01]  /*5fd0*/  ULDC.64 UR8, c[0x0][0x720] ;  /* 0x0001c80000087ab9 */ /* 0x000fe20000000a00 */
[----:B------:R-:W-:Y:S01]  /*5fe0*/  IADD3 R9, P0, RZ, -R16, RZ ;  /* 0x80000010ff097210 */ /* 0x000fe20007f1e0ff */
[----:B------:R-:W-:Y:S01]  /*5ff0*/  ULDC.64 UR10, c[0x0][0x740] ;  /* 0x0001d000000a7ab9 */ /* 0x000fe20000000a00 */
[----:B------:R-:W2:Y:S03]  /*6000*/  LDC R21, c[0x0][0x148] ;  /* 0x00005200ff157b82 */ /* 0x000ea60000000800 */
[----:B------:R-:W-:Y:S01]  /*6010*/  IMAD.X R6, RZ, RZ, ~R6, P0 ;  /* 0x000000ffff067224 */ /* 0x000fe200000e0e06 */
[----:B------:R-:W-:-:S03]  /*6020*/  ISETP.NE.U32.AND P0, PT, RZ, UR10, PT ;  /* 0x0000000aff007c0c */ /* 0x000fc6000bf05070 */
[----:B------:R-:W-:Y:S01]  /*6030*/  IMAD R8, R6, UR8, RZ ;  /* 0x0000000806087c24 */ /* 0x000fe2000f8e02ff */
[----:B------:R-:W-:Y:S01]  /*6040*/  ISETP.NE.AND.EX P0, PT, RZ, UR11, PT, P0 ;  /* 0x0000000bff007c0c */ /* 0x000fe2000bf05300 */
[----:B------:R-:W-:Y:S01]  /*6050*/  IMAD.WIDE.U32 R6, R9, UR8, R4 ;  /* 0x0000000809067c25 */ /* 0x000fe2000f8e0004 */
[----:B------:R-:W-:-:S03]  /*6060*/  ULDC UR8, c[0x0][0x718] ;  /* 0x0001c60000087ab9 */ /* 0x000fc60000000800 */
[----:B------:R-:W-:Y:S01]  /*6070*/  IMAD R9, R9, UR9, R8 ;  /* 0x0000000909097c24 */ /* 0x000fe2000f8e0208 */
[----:B------:R-:W-:Y:S01]  /*6080*/  ULDC UR9, c[0x0][0x154] ;  /* 0x0000550000097ab9 */ /* 0x000fe20000000800 */
[----:B0-----:R-:W-:Y:S02]  /*6090*/  IMAD.MOV R8, RZ, RZ, -R20 ;  /* 0x000000ffff087224 */ /* 0x001fe400078e0a14 */
[----:B------:R-:W-:Y:S02]  /*60a0*/  IMAD.IADD R7, R7, 0x1, R9 ;  /* 0x0000000107077824 */ /* 0x000fe400078e0209 */
[----:B-1----:R-:W-:Y:S01]  /*60b0*/  IMAD R17, R18, R8, R17 ;  /* 0x0000000812117224 */ /* 0x002fe200078e0211 */
[----:B------:R-:W-:Y:S02]  /*60c0*/  I2FP.F32.U32 R8, R12 ;  /* 0x0000000c00087245 */ /* 0x000fe40000201000 */
[--C-:B------:R-:W-:Y:S02]  /*60d0*/  SHF.R.U64 R18, R6, UR8, R7.reuse ;  /* 0x0000000806127c19 */ /* 0x100fe40008001207 */
[----:B------:R-:W-:Y:S01]  /*60e0*/  SHF.R.U32.HI R7, RZ, UR8, R7 ;  /* 0x00000008ff077c19 */ /* 0x000fe20008011607 */
[----:B------:R-:W-:Y:S01]  /*60f0*/  FMUL R8, R8, UR9 ;  /* 0x0000000908087c20 */ /* 0x000fe20008400000 */
[----:B------:R-:W-:-:S02]  /*6100*/  ULDC UR8, c[0x0][0x708] ;  /* 0x0001c20000087ab9 */ /* 0x000fc40000000800 */
[--C-:B------:R-:W-:Y:S01]  /*6110*/  SHF.R.U64 R20, R18, UR8, R7.reuse ;  /* 0x0000000812147c19 */ /* 0x100fe20008001207 */
[----:B------:R0:W1:Y:S01]  /*6120*/  F2I.U32.TRUNC.NTZ R22, R8 ;  /* 0x0000000800167305 */ /* 0x000062000020f000 */
[----:B------:R-:W-:Y:S01]  /*6130*/  SHF.R.U32.HI R7, RZ, UR8, R7 ;  /* 0x00000008ff077c19 */ /* 0x000fe20008011607 */
[----:B------:R-:W-:-:S03]  /*6140*/  ULDC UR8, c[0x0][0x758] ;  /* 0x0001d60000087ab9 */ /* 0x000fc60000000800 */
[--C-:B------:R-:W-:Y:S02]  /*6150*/  SHF.R.U64 R19, R20, UR8, R7.reuse ;  /* 0x0000000814137c19 */ /* 0x100fe40008001207 */
[----:B------:R-:W-:-:S03]  /*6160*/  SHF.R.U32.HI R23, RZ, UR8, R7 ;  /* 0x00000008ff177c19 */ /* 0x000fc60008011607 */
[----:B------:R-:W-:Y:S02]  /*6170*/  IMAD.MOV.U32 R6, RZ, RZ, R19 ;  /* 0x000000ffff067224 */ /* 0x000fe400078e0013 */
[----:B------:R-:W-:Y:S01]  /*6180*/  IMAD.MOV.U32 R7, RZ, RZ, R23 ;  /* 0x000000ffff077224 */ /* 0x000fe200078e0017 */
[----:B0-----:R-:W-:Y:S06]  /*6190*/  @!P0 BRA `(.L_x_106) ;  /* 0x0000000000288947 */ /* 0x001fec0003800000 */
        /* <DEDUP_REMOVED lines=10> */
.L_x_106:
[----:B------:R-:W-:Y:S01]  /*6240*/  ULDC UR8, c[0x0][0x748] ;  /* 0x0001d20000087ab9 */ /* 0x000fe20000000800 */
[----:B-1----:R-:W-:Y:S01]  /*6250*/  IMAD.MOV R22, RZ, RZ, -R22 ;  /* 0x000000ffff167224 */ /* 0x002fe200078e0a16 */
[----:B------:R-:W-:Y:S01]  /*6260*/  SHF.R.U64 R7, R6, UR8, R7 ;  /* 0x0000000806077c19 */ /* 0x000fe20008001207 */
[----:B------:R-:W-:Y:S01]  /*6270*/  ULDC UR8, c[0x0][0x738] ;  /* 0x0001ce0000087ab9 */ /* 0x000fe20000000800 */
[----:B------:R-:W-:Y:S01]  /*6280*/  LOP3.LUT R6, R20, UR13, RZ, 0xc0, !PT ;  /* 0x0000000d14067c12 */ /* 0x000fe2000f8ec0ff */
[----:B--2---:R-:W-:Y:S01]  /*6290*/  @P3 IMAD R17, R21, R22, R12 ;  /* 0x0000001615113224 */ /* 0x004fe200078e020c */
[----:B------:R-:W-:Y:S01]  /*62a0*/  LOP3.LUT R18, R18, UR5, RZ, 0xc0, !PT ;  /* 0x0000000512127c12 */ /* 0x000fe2000f8ec0ff */
[----:B------:R-:W-:Y:S01]  /*62b0*/  IMAD.MOV R8, RZ, RZ, -R7 ;  /* 0x000000ffff087224 */ /* 0x000fe200078e0a07 */
[----:B------:R-:W-:Y:S01]  /*62c0*/  ULDC UR9, c[0x0][0x710] ;  /* 0x0001c40000097ab9 */ /* 0x000fe20000000800 */
[----:B------:R-:W-:Y:S02]  /*62d0*/  IMAD R6, R7, UR6, R6 ;  /* 0x0000000607067c24 */ /* 0x000fe4000f8e0206 */
[----:B------:R-:W-:Y:S01]  /*62e0*/  IMAD R19, R8, UR8, R19 ;  /* 0x0000000808137c24 */ /* 0x000fe2000f8e0213 */
[----:B------:R-:W-:Y:S01]  /*62f0*/  ULDC UR8, c[0x0][0x700] ;  /* 0x0001c00000087ab9 */ /* 0x000fe20000000800 */
[----:B------:R-:W-:-:S02]  /*6300*/  IMAD R17, R6, UR9, R17 ;  /* 0x0000000906117c24 */ /* 0x000fc4000f8e0211 */
[----:B------:R-:W-:Y:S02]  /*6310*/  IMAD R6, R19, UR8, R18 ;  /* 0x0000000813067c24 */ /* 0x000fe4000f8e0212 */
[----:B------:R-:W-:-:S03]  /*6320*/  IMAD.MOV.U32 R8, RZ, RZ, 0x1 ;  /* 0x00000001ff087424 */ /* 0x000fc600078e00ff */
[----:B------:R-:W-:Y:S02]  /*6330*/  SEL R7, R6, R17, !P3 ;  /* 0x0000001106077207 */ /* 0x000fe40005800000 */
[----:B------:R-:W-:-:S07]  /*6340*/  SEL R6, R17, R6, !P3 ;  /* 0x0000000611067207 */ /* 0x000fce0005800000 */
.L_x_104:
[----:B------:R-:W-:Y:S05]  /*6350*/  BSYNC B1 ;  /* 0x0000000000017941 */ /* 0x000fea0003800000 */
.L_x_103:
[----:B------:R-:W-:-:S13]  /*6360*/  LOP3.LUT P0, RZ, R8, 0xff, RZ, 0xc0, !PT ;  /* 0x000000ff08ff7812 */ /* 0x000fda000780c0ff */
[----:B------:R-:W-:Y:S05]  /*6370*/  @P0 BRA `(.L_x_107) ;  /* 0xfffffff400180947 */ /* 0x000fea000383ffff */
[----:B------:R-:W-:Y:S05]  /*6380*/  BSYNC B0 ;  /* 0x0000000000007941 */ /* 0x000fea0003800000 */
.L_x_96:
[----:B------:R-:W-:-:S03]  /*6390*/  UMOV UR8, 0xffffffff ;  /* 0xffffffff00087882 */ /* 0x000fc60000000000 */
[----:B------:R-:W-:Y:S05]  /*63a0*/  BRA.DIV UR8, `(.L_x_108) ;  /* 0x0000000a08247947 */ /* 0x000fea000b800000 */
[----:B------:R-:W-:-:S13]  /*63b0*/  ELECT P0, URZ, PT ;  /* 0x00000000003f782f */ /* 0x000fda0003800000 */
.L_x_130:
[----:B------:R-:W-:Y:S04]  /*63c0*/  BSSY B0, `(.L_x_109) ;  /* 0x0000073000007945 */ /* 0x000fe80003800000 */
[----:B------:R-:W-:Y:S05]  /*63d0*/  @!P0 BRA `(.L_x_110) ;  /* 0x0000000400c48947 */ /* 0x000fea0003800000 */
[----:B------:R-:W-:-:S04]  /*63e0*/  LOP3.LUT R2, R2, 0x2, RZ, 0xfc, !PT ;  /* 0x0000000202027812 */ /* 0x000fc800078efcff */
[----:B------:R-:W-:-:S13]  /*63f0*/  ISETP.NE.AND P0, PT, R2, 0x3, PT ;  /* 0x000000030200780c */ /* 0x000fda0003f05270 */
[----:B------:R-:W-:Y:S05]  /*6400*/  @!P0 BRA `(.L_x_111) ;  /* 0x0000000000048947 */ /* 0x000fea0003800000 */
[----:B------:R-:W-:Y:S01]  /*6410*/  BPT.TRAP 0x1 ;  /* 0x000000040000795c */ /* 0x000fe20000300000 */
.L_x_111:
[----:B------:R-:W0:Y:S01]  /*6420*/  S2R R3, SR_CgaCtaId ;  /* 0x0000000000037919 */ /* 0x000e220000008800 */
[----:B------:R-:W-:-:S04]  /*6430*/  MOV R0, 0x400 ;  /* 0x0000040000007802 */ /* 0x000fc80000000f00 */
[----:B0-----:R-:W-:Y:S02]  /*6440*/  LEA R0, R3, R0, 0x18 ;  /* 0x0000000003007211 */ /* 0x001fe400078ec0ff */
[----:B------:R-:W-:-:S03]  /*6450*/  SHF.L.U32 R3, R11, 0x1f, RZ ;  /* 0x0000001f0b037819 */ /* 0x000fc600000006ff */
[----:B------:R-:W-:-:S04]  /*6460*/  VIADD R0, R0, 0x60 ;  /* 0x0000006000007836 */ /* 0x000fc80000000000 */
[C---:B------:R-:W-:Y:S02]  /*6470*/  IMAD R6, R15.reuse, 0x8, R0 ;  /* 0x000000080f067824 */ /* 0x040fe400078e0200 */
[----:B------:R-:W-:Y:S02]  /*6480*/  VIADD R15, R15, 0x1 ;  /* 0x000000010f0f7836 */ /* 0x000fe40000000000 */
[----:B------:R-:W0:Y:S03]  /*6490*/  SYNCS.PHASECHK.TRANS64.TRYWAIT P0, [R6+URZ], R3 ;  /* 0x00000003060075a7 */ /* 0x000e26000800017f */
[----:B------:R-:W-:-:S04]  /*64a0*/  ISETP.NE.AND P1, PT, R15, 0xc, PT ;  /* 0x0000000c0f00780c */ /* 0x000fc80003f25270 */
[----:B------:R-:W-:Y:S02]  /*64b0*/  SEL R2, RZ, 0x1, P1 ;  /* 0x00000001ff027807 */ /* 0x000fe40000800000 */
[----:B------:R-:W-:Y:S02]  /*64c0*/  SEL R15, R15, RZ, P1 ;  /* 0x000000ff0f0f7207 */ /* 0x000fe40000800000 */
[----:B------:R-:W-:-:S03]  /*64d0*/  LOP3.LUT R8, R11, R2, RZ, 0x3c, !PT ;  /* 0x000000020b087212 */ /* 0x000fc600078e3cff */
[----:B------:R-:W-:Y:S01]  /*64e0*/  IMAD R7, R15, 0x8, R0 ;  /* 0x000000080f077824 */ /* 0x000fe200078e0200 */
[----:B------:R-:W-:Y:S01]  /*64f0*/  SHF.L.U32 R4, R8, 0x1f, RZ ;  /* 0x0000001f08047819 */ /* 0x000fe200000006ff */
[----:B0-----:R-:W-:Y:S06]  /*6500*/  @!P0 BRA `(.L_x_112) ;  /* 0x0000000400ec8947 */ /* 0x001fec0003800000 */
.L_x_131:
[----:B------:R-:W1:Y:S01]  /*6510*/  SYNCS.PHASECHK.TRANS64.TRYWAIT P0, [R7+URZ], R4 ;  /* 0x00000004070075a7 */ /* 0x000e62000800017f */
[----:B------:R-:W-:-:S05]  /*6520*/  VIADD R2, R15, 0x1 ;  /* 0x000000010f027836 */ /* 0x000fca0000000000 */
[----:B------:R-:W-:-:S04]  /*6530*/  ISETP.NE.AND P1, PT, R2, 0xc, PT ;  /* 0x0000000c0200780c */ /* 0x000fc80003f25270 */
[----:B0-----:R-:W-:Y:S02]  /*6540*/  SEL R3, RZ, 0x1, P1 ;  /* 0x00000001ff037807 */ /* 0x001fe40000800000 */
[----:B------:R-:W-:Y:S02]  /*6550*/  SEL R9, R2, RZ, P1 ;  /* 0x000000ff02097207 */ /* 0x000fe40000800000 */
[----:B------:R-:W-:-:S03]  /*6560*/  LOP3.LUT R8, R8, R3, RZ, 0x3c, !PT ;  /* 0x0000000308087212 */ /* 0x000fc600078e3cff */
[----:B------:R-:W-:Y:S01]  /*6570*/  IMAD R6, R9, 0x8, R0 ;  /* 0x0000000809067824 */ /* 0x000fe200078e0200 */
[----:B------:R-:W-:Y:S01]  /*6580*/  SHF.L.U32 R5, R8, 0x1f, RZ ;  /* 0x0000001f08057819 */ /* 0x000fe200000006ff */
[----:B-1----:R-:W-:Y:S06]  /*6590*/  @!P0 BRA `(.L_x_113) ;  /* 0x0000000400dc8947 */ /* 0x002fec0003800000 */
.L_x_132:
[----:B------:R-:W1:Y:S01]  /*65a0*/  SYNCS.PHASECHK.TRANS64.TRYWAIT P0, [R6+URZ], R5 ;  /* 0x00000005060075a7 */ /* 0x000e62000800017f */
[----:B------:R-:W-:-:S05]  /*65b0*/  VIADD R2, R9, 0x1 ;  /* 0x0000000109027836 */ /* 0x000fca0000000000 */
[----:B------:R-:W-:-:S04]  /*65c0*/  ISETP.NE.AND P1, PT, R2, 0xc, PT ;  /* 0x0000000c0200780c */ /* 0x000fc80003f25270 */
[----:B------:R-:W-:Y:S02]  /*65d0*/  SEL R3, RZ, 0x1, P1 ;  /* 0x00000001ff037807 */ /* 0x000fe40000800000 */
[----:B0-----:R-:W-:Y:S02]  /*65e0*/  SEL R7, R2, RZ, P1 ;  /* 0x000000ff02077207 */ /* 0x001fe40000800000 */
[----:B------:R-:W-:-:S03]  /*65f0*/  LOP3.LUT R8, R8, R3, RZ, 0x3c, !PT ;  /* 0x0000000308087212 */ /* 0x000fc600078e3cff */
[----:B------:R-:W-:Y:S01]  /*6600*/  IMAD R9, R7, 0x8, R0 ;  /* 0x0000000807097824 */ /* 0x000fe200078e0200 */
[----:B------:R-:W-:Y:S01]  /*6610*/  SHF.L.U32 R4, R8, 0x1f, RZ ;  /* 0x0000001f08047819 */ /* 0x000fe200000006ff */
[----:B-1----:R-:W-:Y:S06]  /*6620*/  @!P0 BRA `(.L_x_114) ;  /* 0x0000000400cc8947 */ /* 0x002fec0003800000 */
.L_x_133:
[----:B------:R-:W1:Y:S01]  /*6630*/  SYNCS.PHASECHK.TRANS64.TRYWAIT P0, [R9+URZ], R4 ;  /* 0x00000004090075a7 */ /* 0x000e62000800017f */
[----:B------:R-:W-:-:S05]  /*6640*/  VIADD R2, R7, 0x1 ;  /* 0x0000000107027836 */ /* 0x000fca0000000000 */
[----:B------:R-:W-:-:S04]  /*6650*/  ISETP.NE.AND P1, PT, R2, 0xc, PT ;  /* 0x0000000c0200780c */ /* 0x000fc80003f25270 */
[----:B------:R-:W-:Y:S02]  /*6660*/  SEL R3, RZ, 0x1, P1 ;  /* 0x00000001ff037807 */ /* 0x000fe40000800000 */
[----:B------:R-:W-:Y:S02]  /*6670*/  SEL R7, R2, RZ, P1 ;  /* 0x000000ff02077207 */ /* 0x000fe40000800000 */
[----:B------:R-:W-:-:S03]  /*6680*/  LOP3.LUT R8, R8, R3, RZ, 0x3c, !PT ;  /* 0x0000000308087212 */ /* 0x000fc600078e3cff */
[----:B0-----:R-:W-:Y:S01]  /*6690*/  IMAD R6, R7, 0x8, R0 ;  /* 0x0000000807067824 */ /* 0x001fe200078e0200 */
[----:B------:R-:W-:Y:S01]  /*66a0*/  SHF.L.U32 R5, R8, 0x1f, RZ ;  /* 0x0000001f08057819 */ /* 0x000fe200000006ff */
[----:B-1----:R-:W-:Y:S06]  /*66b0*/  @!P0 BRA `(.L_x_115) ;  /* 0x0000000400bc8947 */ /* 0x002fec0003800000 */
.L_x_134:
        /* <DEDUP_REMOVED lines=9> */
.L_x_135:
        /* <DEDUP_REMOVED lines=9> */
.L_x_136:
        /* <DEDUP_REMOVED lines=9> */
.L_x_137:
        /* <DEDUP_REMOVED lines=9> */
.L_x_138:
        /* <DEDUP_REMOVED lines=9> */
.L_x_139:
        /* <DEDUP_REMOVED lines=9> */
.L_x_140:
[----:B------:R-:W1:Y:S01]  /*6a20*/  SYNCS.PHASECHK.TRANS64.TRYWAIT P0, [R6+URZ], R5 ;  /* 0x00000005060075a7 */ /* 0x000e62000800017f */
[----:B------:R-:W-:-:S05]  /*6a30*/  VIADD R2, R7, 0x1 ;  /* 0x0000000107027836 */ /* 0x000fca0000000000 */
[----:B------:R-:W-:-:S04]  /*6a40*/  ISETP.NE.AND P1, PT, R2, 0xc, PT ;  /* 0x0000000c0200780c */ /* 0x000fc80003f25270 */
[----:B0-----:R-:W-:Y:S02]  /*6a50*/  SEL R4, RZ, 0x1, P1 ;  /* 0x00000001ff047807 */ /* 0x001fe40000800000 */
[----:B------:R-:W-:Y:S02]  /*6a60*/  SEL R3, R2, RZ, P1 ;  /* 0x000000ff02037207 */ /* 0x000fe40000800000 */
[----:B------:R-:W-:Y:S01]  /*6a70*/  LOP3.LUT R4, R11, R4, RZ, 0x3c, !PT ;  /* 0x000000040b047212 */ /* 0x000fe200078e3cff */
[----:B-1----:R-:W-:Y:S06]  /*6a80*/  @!P0 BRA `(.L_x_122) ;  /* 0x0000000400548947 */ /* 0x002fec0003800000 */
.L_x_141:
[----:B------:R-:W-:Y:S01]  /*6a90*/  IMAD R3, R3, 0x8, R0 ;  /* 0x0000000803037824 */ /* 0x000fe200078e0200 */
[----:B------:R-:W-:-:S07]  /*6aa0*/  SHF.L.U32 R0, R4, 0x1f, RZ ;  /* 0x0000001f04007819 */ /* 0x000fce00000006ff */
.L_x_123:
[----:B-1----:R1:W2:Y:S02]  /*6ab0*/  SYNCS.PHASECHK.TRANS64.TRYWAIT P0, [R3+URZ], R0 ;  /* 0x00000000030075a7 */ /* 0x0022a4000800017f */
[----:B--2---:R-:W-:Y:S05]  /*6ac0*/  @!P0 NANOSLEEP.SYNCS 0x989680 ;  /* 0x009896800000895d */ /* 0x004fea0003900000 */
[----:B------:R-:W2:Y:S02]  /*6ad0*/  @!P0 SYNCS.PHASECHK.TRANS64 P0, [R3+URZ], R0 ;  /* 0x00000000030085a7 */ /* 0x000ea4000800007f */
[----:B--2---:R-:W-:Y:S05]  /*6ae0*/  @!P0 BRA `(.L_x_123) ;  /* 0xfffffffc00f08947 */ /* 0x004fea000383ffff */
.L_x_110:
[----:B------:R-:W-:Y:S05]  /*6af0*/  BSYNC B0 ;  /* 0x0000000000007941 */ /* 0x000fea0003800000 */
.L_x_109:
[----:B------:R-:W-:Y:S05]  /*6b00*/  EXIT ;  /* 0x000000000000794d */ /* 0x000fea0003800000 */
.L_x_22:
[----:B-1----:R-:W-:-:S04]  /*6b10*/  IMAD.U32 R74, RZ, RZ, UR11 ;  /* 0x0000000bff4a7e24 */ /* 0x002fc8000f8e00ff */
[----:B------:R1:W4:Y:S03]  /*6b20*/  SYNCS.PHASECHK.TRANS64.TRYWAIT P0, [R74+URZ], R65 ;  /* 0x000000414a0075a7 */ /* 0x000326000800017f */
[----:B----4-:R-:W-:Y:S05]  /*6b30*/  @!P0 NANOSLEEP.SYNCS 0x989680 ;  /* 0x009896800000895d */ /* 0x010fea0003900000 */
[----:B------:R-:W4:Y:S02]  /*6b40*/  @!P0 SYNCS.PHASECHK.TRANS64 P0, [R74+URZ], R65 ;  /* 0x000000414a0085a7 */ /* 0x000f24000800007f */
[----:B----4-:R-:W-:Y:S05]  /*6b50*/  @!P0 BRA `(.L_x_22) ;  /* 0xfffffffc00ec8947 */ /* 0x010fea000383ffff */
[----:B------:R-:W-:Y:S05]  /*6b60*/  BRA `(.L_x_21) ;  /* 0xffffffac006c7947 */ /* 0x000fea000383ffff */
.L_x_97:
[----:B------:R-:W-:Y:S01]  /*6b70*/  BSSY B1, `(.L_x_124) ;  /* 0x0000006000017945 */ /* 0x000fe20003800000 */
[----:B------:R-:W-:-:S07]  /*6b80*/  IMAD.MOV.U32 R8, RZ, RZ, -0x1 ;  /* 0xffffffffff087424 */ /* 0x000fce00078e00ff */
[----:B------:R-:W-:Y:S05]  /*6b90*/  WARPSYNC.COLLECTIVE R8, `(.L_x_125) ;  /* 0x00000000080c7348 */ /* 0x000fea0003c00000 */
[----:B------:R-:W-:Y:S02]  /*6ba0*/  ELECT P0, UR62, PT ;  /* 0x00000000003e782f */ /* 0x000fe40003800000 */
[----:B------:R-:W-:Y:S01]  /*6bb0*/  MOV R8, UR62 ;  /* 0x0000003e00087c02 */ /* 0x000fe20008000f00 */
[----:B------:R-:W-:Y:S10]  /*6bc0*/  ENDCOLLECTIVE ;  /* 0x000000000000791b */ /* 0x000ff40003800000 */
.L_x_125:
[----:B------:R-:W-:Y:S05]  /*6bd0*/  BSYNC B1 ;  /* 0x0000000000017941 */ /* 0x000fea0003800000 */
.L_x_124:
[----:B------:R-:W-:Y:S05]  /*6be0*/  BRA `(.L_x_126) ;  /* 0xffffffec00087947 */ /* 0x000fea000383ffff */
.L_x_100:
[----:B-1----:R1:W2:Y:S02]  /*6bf0*/  SYNCS.PHASECHK.TRANS64.TRYWAIT P0, [R20+URZ+0x60], R9 ;  /* 0x00006009140075a7 */ /* 0x0022a4000800017f */
[----:B--2---:R-:W-:Y:S05]  /*6c00*/  @!P0 NANOSLEEP.SYNCS 0x989680 ;  /* 0x009896800000895d */ /* 0x004fea0003900000 */
[----:B------:R-:W2:Y:S02]  /*6c10*/  @!P0 SYNCS.PHASECHK.TRANS64 P0, [R20+URZ+0x60], R9 ;  /* 0x00006009140085a7 */ /* 0x000ea4000800007f */
[----:B--2---:R-:W-:Y:S05]  /*6c20*/  @!P0 BRA `(.L_x_100) ;  /* 0xfffffffc00f08947 */ /* 0x004fea000383ffff */
[----:B------:R-:W-:Y:S05]  /*6c30*/  BRA `(.L_x_127) ;  /* 0xffffffec00487947 */ /* 0x000fea000383ffff */
.L_x_108:
[----:B------:R-:W-:Y:S01]  /*6c40*/  BSSY B0, `(.L_x_128) ;  /* 0x0000006000007945 */ /* 0x000fe20003800000 */
[----:B------:R-:W-:-:S07]  /*6c50*/  IMAD.MOV.U32 R8, RZ, RZ, -0x1 ;  /* 0xffffffffff087424 */ /* 0x000fce00078e00ff */
[----:B------:R-:W-:Y:S05]  /*6c60*/  WARPSYNC.COLLECTIVE R8, `(.L_x_129) ;  /* 0x00000000080c7348 */ /* 0x000fea0003c00000 */
[----:B------:R-:W-:Y:S02]  /*6c70*/  ELECT P0, UR62, PT ;  /* 0x00000000003e782f */ /* 0x000fe40003800000 */
[----:B------:R-:W-:Y:S01]  /*6c80*/  MOV R8, UR62 ;  /* 0x0000003e00087c02 */ /* 0x000fe20008000f00 */
[----:B------:R-:W-:Y:S10]  /*6c90*/  ENDCOLLECTIVE ;  /* 0x000000000000791b */ /* 0x000ff40003800000 */
.L_x_129:
[----:B------:R-:W-:Y:S05]  /*6ca0*/  BSYNC B0 ;  /* 0x0000000000007941 */ /* 0x000fea0003800000 */
.L_x_128:
[----:B------:R-:W-:Y:S05]  /*6cb0*/  BRA `(.L_x_130) ;  /* 0xfffffff400c07947 */ /* 0x000fea000383ffff */
.L_x_112:
[----:B0-----:R0:W1:Y:S02]  /*6cc0*/  SYNCS.PHASECHK.TRANS64.TRYWAIT P0, [R6+URZ], R3 ;  /* 0x00000003060075a7 */ /* 0x001064000800017f */
[----:B-1----:R-:W-:Y:S05]  /*6cd0*/  @!P0 NANOSLEEP.SYNCS 0x989680 ;  /* 0x009896800000895d */ /* 0x002fea0003900000 */
[----:B------:R-:W1:Y:S02]  /*6ce0*/  @!P0 SYNCS.PHASECHK.TRANS64 P0, [R6+URZ], R3 ;  /* 0x00000003060085a7 */ /* 0x000e64000800007f */
[----:B-1----:R-:W-:Y:S05]  /*6cf0*/  @!P0 BRA `(.L_x_112) ;  /* 0xfffffffc00f08947 */ /* 0x002fea000383ffff */
[----:B------:R-:W-:Y:S05]  /*6d00*/  BRA `(.L_x_131) ;  /* 0xfffffff800007947 */ /* 0x000fea000383ffff */
.L_x_113:
[----:B0-----:R0:W1:Y:S02]  /*6d10*/  SYNCS.PHASECHK.TRANS64.TRYWAIT P0, [R7+URZ], R4 ;  /* 0x00000004070075a7 */ /* 0x001064000800017f */
[----:B-1----:R-:W-:Y:S05]  /*6d20*/  @!P0 NANOSLEEP.SYNCS 0x989680 ;  /* 0x009896800000895d */ /* 0x002fea0003900000 */
[----:B------:R-:W1:Y:S02]  /*6d30*/  @!P0 SYNCS.PHASECHK.TRANS64 P0, [R7+URZ], R4 ;  /* 0x00000004070085a7 */ /* 0x000e64000800007f */
[----:B-1----:R-:W-:Y:S05]  /*6d40*/  @!P0 BRA `(.L_x_113) ;  /* 0xfffffffc00f08947 */ /* 0x002fea000383ffff */
[----:B------:R-:W-:Y:S05]  /*6d50*/  BRA `(.L_x_132) ;  /* 0xfffffff800107947 */ /* 0x000fea000383ffff */
.L_x_114:
[----:B0-----:R0:W1:Y:S02]  /*6d60*/  SYNCS.PHASECHK.TRANS64.TRYWAIT P0, [R6+URZ], R5 ;  /* 0x00000005060075a7 */ /* 0x001064000800017f */
[----:B-1----:R-:W-:Y:S05]  /*6d70*/  @!P0 NANOSLEEP.SYNCS 0x989680 ;  /* 0x009896800000895d */ /* 0x002fea0003900000 */
[----:B------:R-:W1:Y:S02]  /*6d80*/  @!P0 SYNCS.PHASECHK.TRANS64 P0, [R6+URZ], R5 ;  /* 0x00000005060085a7 */ /* 0x000e64000800007f */
[----:B-1----:R-:W-:Y:S05]  /*6d90*/  @!P0 BRA `(.L_x_114) ;  /* 0xfffffffc00f08947 */ /* 0x002fea000383ffff */
[----:B------:R-:W-:Y:S05]  /*6da0*/  BRA `(.L_x_133) ;  /* 0xfffffff800207947 */ /* 0x000fea000383ffff */
.L_x_115:
[----:B0-----:R0:W1:Y:S02]  /*6db0*/  SYNCS.PHASECHK.TRANS64.TRYWAIT P0, [R9+URZ], R4 ;  /* 0x00000004090075a7 */ /* 0x001064000800017f */
[----:B-1----:R-:W-:Y:S05]  /*6dc0*/  @!P0 NANOSLEEP.SYNCS 0x989680 ;  /* 0x009896800000895d */ /* 0x002fea0003900000 */
[----:B------:R-:W1:Y:S02]  /*6dd0*/  @!P0 SYNCS.PHASECHK.TRANS64 P0, [R9+URZ], R4 ;  /* 0x00000004090085a7 */ /* 0x000e64000800007f */
[----:B-1----:R-:W-:Y:S05]  /*6de0*/  @!P0 BRA `(.L_x_115) ;  /* 0xfffffffc00f08947 */ /* 0x002fea000383ffff */
[----:B------:R-:W-:Y:S05]  /*6df0*/  BRA `(.L_x_134) ;  /* 0xfffffff800307947 */ /* 0x000fea000383ffff */
.L_x_116:
[----:B0-----:R0:W1:Y:S02]  /*6e00*/  SYNCS.PHASECHK.TRANS64.TRYWAIT P0, [R6+URZ], R5 ;  /* 0x00000005060075a7 */ /* 0x001064000800017f */
[----:B-1----:R-:W-:Y:S05]  /*6e10*/  @!P0 NANOSLEEP.SYNCS 0x989680 ;  /* 0x009896800000895d */ /* 0x002fea0003900000 */
[----:B------:R-:W1:Y:S02]  /*6e20*/  @!P0 SYNCS.PHASECHK.TRANS64 P0, [R6+URZ], R5 ;  /* 0x00000005060085a7 */ /* 0x000e64000800007f */
[----:B-1----:R-:W-:Y:S05]  /*6e30*/  @!P0 BRA `(.L_x_116) ;  /* 0xfffffffc00f08947 */ /* 0x002fea000383ffff */
[----:B------:R-:W-:Y:S05]  /*6e40*/  BRA `(.L_x_135) ;  /* 0xfffffff800407947 */ /* 0x000fea000383ffff */
.L_x_117:
[----:B0-----:R0:W1:Y:S02]  /*6e50*/  SYNCS.PHASECHK.TRANS64.TRYWAIT P0, [R9+URZ], R4 ;  /* 0x00000004090075a7 */ /* 0x001064000800017f */
[----:B-1----:R-:W-:Y:S05]  /*6e60*/  @!P0 NANOSLEEP.SYNCS 0x989680 ;  /* 0x009896800000895d */ /* 0x002fea0003900000 */
[----:B------:R-:W1:Y:S02]  /*6e70*/  @!P0 SYNCS.PHASECHK.TRANS64 P0, [R9+URZ], R4 ;  /* 0x00000004090085a7 */ /* 0x000e64000800007f */
[----:B-1----:R-:W-:Y:S05]  /*6e80*/  @!P0 BRA `(.L_x_117) ;  /* 0xfffffffc00f08947 */ /* 0x002fea000383ffff */
[----:B------:R-:W-:Y:S05]  /*6e90*/  BRA `(.L_x_136) ;  /* 0xfffffff800507947 */ /* 0x000fea000383ffff */
.L_x_118:
[----:B0-----:R0:W1:Y:S02]  /*6ea0*/  SYNCS.PHASECHK.TRANS64.TRYWAIT P0, [R6+URZ], R5 ;  /* 0x00000005060075a7 */ /* 0x001064000800017f */
[----:B-1----:R-:W-:Y:S05]  /*6eb0*/  @!P0 NANOSLEEP.SYNCS 0x989680 ;  /* 0x009896800000895d */ /* 0x002fea0003900000 */
[----:B------:R-:W1:Y:S02]  /*6ec0*/  @!P0 SYNCS.PHASECHK.TRANS64 P0, [R6+URZ], R5 ;  /* 0x00000005060085a7 */ /* 0x000e64000800007f */
[----:B-1----:R-:W-:Y:S05]  /*6ed0*/  @!P0 BRA `(.L_x_118) ;  /* 0xfffffffc00f08947 */ /* 0x002fea000383ffff */
[----:B------:R-:W-:Y:S05]  /*6ee0*/  BRA `(.L_x_137) ;  /* 0xfffffff800607947 */ /* 0x000fea000383ffff */
.L_x_119:
[----:B0-----:R0:W1:Y:S02]  /*6ef0*/  SYNCS.PHASECHK.TRANS64.TRYWAIT P0, [R9+URZ], R4 ;  /* 0x00000004090075a7 */ /* 0x001064000800017f */
[----:B-1----:R-:W-:Y:S05]  /*6f00*/  @!P0 NANOSLEEP.SYNCS 0x989680 ;  /* 0x009896800000895d */ /* 0x002fea0003900000 */
[----:B------:R-:W1:Y:S02]  /*6f10*/  @!P0 SYNCS.PHASECHK.TRANS64 P0, [R9+URZ], R4 ;  /* 0x00000004090085a7 */ /* 0x000e64000800007f */
[----:B-1----:R-:W-:Y:S05]  /*6f20*/  @!P0 BRA `(.L_x_119) ;  /* 0xfffffffc00f08947 */ /* 0x002fea000383ffff */
[----:B------:R-:W-:Y:S05]  /*6f30*/  BRA `(.L_x_138) ;  /* 0xfffffff800707947 */ /* 0x000fea000383ffff */
.L_x_120:
[----:B0-----:R0:W1:Y:S02]  /*6f40*/  SYNCS.PHASECHK.TRANS64.TRYWAIT P0, [R6+URZ], R5 ;  /* 0x00000005060075a7 */ /* 0x001064000800017f */
[----:B-1----:R-:W-:Y:S05]  /*6f50*/  @!P0 NANOSLEEP.SYNCS 0x989680 ;  /* 0x009896800000895d */ /* 0x002fea0003900000 */
[----:B------:R-:W1:Y:S02]  /*6f60*/  @!P0 SYNCS.PHASECHK.TRANS64 P0, [R6+URZ], R5 ;  /* 0x00000005060085a7 */ /* 0x000e64000800007f */
[----:B-1----:R-:W-:Y:S05]  /*6f70*/  @!P0 BRA `(.L_x_120) ;  /* 0xfffffffc00f08947 */ /* 0x002fea000383ffff */
[----:B------:R-:W-:Y:S05]  /*6f80*/  BRA `(.L_x_139) ;  /* 0xfffffff800807947 */ /* 0x000fea000383ffff */
.L_x_121:
[----:B0-----:R0:W1:Y:S02]  /*6f90*/  SYNCS.PHASECHK.TRANS64.TRYWAIT P0, [R9+URZ], R4 ;  /* 0x00000004090075a7 */ /* 0x001064000800017f */
[----:B-1----:R-:W-:Y:S05]  /*6fa0*/  @!P0 NANOSLEEP.SYNCS 0x989680 ;  /* 0x009896800000895d */ /* 0x002fea0003900000 */
[----:B------:R-:W1:Y:S02]  /*6fb0*/  @!P0 SYNCS.PHASECHK.TRANS64 P0, [R9+URZ], R4 ;  /* 0x00000004090085a7 */ /* 0x000e64000800007f */
[----:B-1----:R-:W-:Y:S05]  /*6fc0*/  @!P0 BRA `(.L_x_121) ;  /* 0xfffffffc00f08947 */ /* 0x002fea000383ffff */
[----:B------:R-:W-:Y:S05]  /*6fd0*/  BRA `(.L_x_140) ;  /* 0xfffffff800907947 */ /* 0x000fea000383ffff */
.L_x_122:
[----:B0-----:R0:W1:Y:S02]  /*6fe0*/  SYNCS.PHASECHK.TRANS64.TRYWAIT P0, [R6+URZ], R5 ;  /* 0x00000005060075a7 */ /* 0x001064000800017f */
[----:B-1----:R-:W-:Y:S05]  /*6ff0*/  @!P0 NANOSLEEP.SYNCS 0x989680 ;  /* 0x009896800000895d */ /* 0x002fea0003900000 */
[----:B------:R-:W1:Y:S02]  /*7000*/  @!P0 SYNCS.PHASECHK.TRANS64 P0, [R6+URZ], R5 ;  /* 0x00000005060085a7 */ /* 0x000e64000800007f */
[----:B-1----:R-:W-:Y:S05]  /*7010*/  @!P0 BRA `(.L_x_122) ;  /* 0xfffffffc00f08947 */ /* 0x002fea000383ffff */
[----:B------:R-:W-:Y:S05]  /*7020*/  BRA `(.L_x_141) ;  /* 0xfffffff800987947 */ /* 0x000fea000383ffff */
.L_x_142:
[----:B------:R-:W-:-:S00]  /*7030*/  BRA `(.L_x_142) ;  /* 0xfffffffc00fc7947 */ /* 0x000fc0000383ffff */
[----:B------:R-:W-:-:S00]  /*7040*/  NOP ;  /* 0x0000000000007918 */ /* 0x000fc00000000000 */
        /* <DEDUP_REMOVED lines=11> */
.L_x_143:


//--------------------- .nv.shared._ZN7cutlass13device_kernelINS_4gemm6kernel13GemmUniversalIN4cute5tupleIJiiiiEEENS1_10collective13CollectiveMmaINS1_43MainloopSm90TmaGmmaWarpSpecializedSparseFP8ILi12ENS5_IJNS4_1CILi2EEENSA_ILi1EEESC_EEENS1_35KernelTmaWarpSpecializedCooperativeEEENS5_IJNSA_ILi128EEENSA_ILi64EEESG_EEENS_12float_e4m3_tENS5_IJNS4_6LayoutINS5_IJiNS5_IJSB_iEEEiEEENS5_IJlNS5_IJSC_SB_EEElEEEEENSK_INS5_IJNS5_IJSH_iEEENS5_IJSG_iEEEiEEENS5_IJNS5_IJSG_NSA_ILi8192EEEEEENS5_IJSC_lEEElEEEEEEEESJ_NS5_IJlSC_lEEENS4_8TiledMMAINS4_8MMA_AtomIJNS4_4SM904GMMA6SPARSE31GMMA_64x64x64_F32E4M3E4M3_SS_TNILNS13_7ScaleInE1ELS16_1ELNS13_9SparseSelE0EEEEEENSK_ISD_NS5_IJSC_NSA_ILi0EEES1A_EEEEENS5_IJNS4_10UnderscoreES1D_S1D_EEEEENS4_13SM90_TMA_LOADENS4_14ComposedLayoutINS4_7SwizzleILi2ELi4ELi3EEENS4_25smem_sparse_ptr_flag_bitsILi2ELi8EEENSK_INS5_IJNS5_IJSC_NSA_ILi8EEEEEENS5_IJSB_SH_EEEEEENS5_IJNS5_IJS1A_SG_EEESN_EEEEEEEvNS4_8identityENS4_23SM90_TMA_LOAD_MULTICASTENS1H_INS1I_ILi3ELi4ELi3EEENS4_18smem_ptr_flag_bitsILi8EEENSK_INS5_IJS1M_SG_EEENS5_IJSG_SC_EEEEEEEvS1U_EENS_8epilogue10collective6detail29Sm90TmaWarpSpecializedAdapterINS25_15DefaultEpilogueIfNS5_IJSC_llEEES29_NS24_6thread17LinearCombinationIfLi1EffLNS2A_9ScaleType4KindE0ELNS_15FloatRoundStyleE2EfEENS1_15EpilogueDefaultEEEEEvvEEEEvNT_6ParamsE --------------------------
	.section	.nv.shared._ZN7cutlass13device_kernelINS_4gemm6kernel13GemmUniversalIN4cute5tupleIJiiiiEEENS1_10collective13CollectiveMmaINS1_43MainloopSm90TmaGmmaWarpSpecializedSparseFP8ILi12ENS5_IJNS4_1CILi2EEENSA_ILi1EEESC_EEENS1_35KernelTmaWarpSpecializedCooperativeEEENS5_IJNSA_ILi128EEENSA_ILi64EEESG_EEENS_12float_e4m3_tENS5_IJNS4_6LayoutINS5_IJiNS5_IJSB_iEEEiEEENS5_IJlNS5_IJSC_SB_EEElEEEEENSK_INS5_IJNS5_IJSH_iEEENS5_IJSG_iEEEiEEENS5_IJNS5_IJSG_NSA_ILi8192EEEEEENS5_IJSC_lEEElEEEEEEEESJ_NS5_IJlSC_lEEENS4_8TiledMMAINS4_8MMA_AtomIJNS4_4SM904GMMA6SPARSE31GMMA_64x64x64_F32E4M3E4M3_SS_TNILNS13_7ScaleInE1ELS16_1ELNS13_9SparseSelE0EEEEEENSK_ISD_NS5_IJSC_NSA_ILi0EEES1A_EEEEENS5_IJNS4_10UnderscoreES1D_S1D_EEEEENS4_13SM90_TMA_LOADENS4_14ComposedLayoutINS4_7SwizzleILi2ELi4ELi3EEENS4_25smem_sparse_ptr_flag_bitsILi2ELi8EEENSK_INS5_IJNS5_IJSC_NSA_ILi8EEEEEENS5_IJSB_SH_EEEEEENS5_IJNS5_IJS1A_SG_EEESN_EEEEEEEvNS4_8identityENS4_23SM90_TMA_LOAD_MULTICASTENS1H_INS1I_ILi3ELi4ELi3EEENS4_18smem_ptr_flag_bitsILi8EEENSK_INS5_IJS1M_SG_EEENS5_IJSG_SC_EEEEEEEvS1U_EENS_8epilogue10collective6detail29Sm90TmaWarpSpecializedAdapterINS25_15DefaultEpilogueIfNS5_IJSC_llEEES29_NS24_6thread17LinearCombinationIfLi1EffLNS2A_9ScaleType4KindE0ELNS_15FloatRoundStyleE2EfEENS1_15EpilogueDefaultEEEEEvvEEEEvNT_6ParamsE,"aw",@nobits
	.sectionflags	@""
	.align	16
	.zero		1024


//--------------------- .nv.shared.reserved.0     --------------------------
	.section	.nv.shared.reserved.0,"aw",@nobits
	.weak		__nv_reservedSMEM_offset_0_alias
	.size		__nv_reservedSMEM_offset_0_alias, 0, 0
	.other		__nv_reservedSMEM_offset_0_alias,@"STO_CUDA_RESERVED_SHARED STV_DEFAULT"
__nv_reservedSMEM_offset_0_alias:
	.zero		0


//--------------------- .nv.global                --------------------------
	.section	.nv.global,"aw",@nobits
.nv.global:
	.type		_ZN39_INTERNAL_67b397ce_4_k_cu_71823d54_26174cute1_E,@object
	.size		_ZN39_INTERNAL_67b397ce_4_k_cu_71823d54_26174cute1_E,(_ZN39_INTERNAL_67b397ce_4_k_cu_71823d54_26174cuda3std3__45__cpo6cbeginE - _ZN39_INTERNAL_67b397ce_4_k_cu_71823d54_26174cute1_E)
_ZN39_INTERNAL_67b397ce_4_k_cu_71823d54_26174cute1_E:
	.zero		1
	.type		_ZN39_INTERNAL_67b397ce_4_k_cu_71823d54_26174cuda3std3__45__cpo6cbeginE,@object
	.size		_ZN39_INTERNAL_67b397ce_4_k_cu_71823d54_26174cuda3std3__45__cpo6cbeginE,(_ZN39_INTERNAL_67b397ce_4_k_cu_71823d54_26174cuda3std3__48in_placeE - _ZN39_INTERNAL_67b397ce_4_k_cu_71823d54_26174cuda3std3__45__cpo6cbeginE)
_ZN39_INTERNAL_67b397ce_4_k_cu_71823d54_26174cuda3std3__45__cpo6cbeginE:
	.zero		1
	.type		_ZN39_INTERNAL_67b397ce_4_k_cu_71823d54_26174cuda3std3__48in_placeE,@object
	.size		_ZN39_INTERNAL_67b397ce_4_k_cu_71823d54_26174cuda3std3__48in_placeE,(_ZN39_INTERNAL_67b397ce_4_k_cu_71823d54_26174cuda3std6ranges3__45__cpo9iter_moveE - _ZN39_INTERNAL_67b397ce_4_k_cu_71823d54_26174cuda3std3__48in_placeE)
_ZN39_INTERNAL_67b397ce_4_k_cu_71823d54_26174cuda3std3__48in_placeE:
	.zero		1
	.type		_ZN39_INTERNAL_67b397ce_4_k_cu_71823d54_26174cuda3std6ranges3__45__cpo9iter_moveE,@object
	.size		_ZN39_INTERNAL_67b397ce_4_k_cu_71823d54_26174cuda3std6ranges3__45__cpo9iter_moveE,(_ZN39_INTERNAL_67b397ce_4_k_cu_71823d54_26174cuda3std3__45__cpo5beginE - _ZN39_INTERNAL_67b397ce_4_k_cu_71823d54_26174cuda3std6ranges3__45__cpo9iter_moveE)
_ZN39_INTERNAL_67b397ce_4_k_cu_71823d54_26174cuda3std6ranges3__45__cpo9iter_moveE:
	.zero		1
	.type		_ZN39_INTERNAL_67b397ce_4_k_cu_71823d54_26174cuda3std3__45__cpo5beginE,@object
	.size		_ZN39_INTERNAL_67b397ce_4_k_cu_71823d54_26174cuda3std3__45__cpo5beginE,(_ZN39_INTERNAL_67b397ce_4_k_cu_71823d54_26174cuda3std3__441_GLOBAL__N__67b397ce_4_k_cu_71823d54_26176ignoreE - _ZN39_INTERNAL_67b397ce_4_k_cu_71823d54_26174cuda3std3__45__cpo5beginE)
_ZN39_INTERNAL_67b397ce_4_k_cu_71823d54_26174cuda3std3__45__cpo5beginE:
	.zero		1
	.type		_ZN39_INTERNAL_67b397ce_4_k_cu_71823d54_26174cuda3std3__441_GLOBAL__N__67b397ce_4_k_cu_71823d54_26176ignoreE,@object
	.size		_ZN39_INTERNAL_67b397ce_4_k_cu_71823d54_26174cuda3std3__441_GLOBAL__N__67b397ce_4_k_cu_71823d54_26176ignoreE,(_ZN39_INTERNAL_67b397ce_4_k_cu_71823d54_26174cute7productE - _ZN39_INTERNAL_67b397ce_4_k_cu_71823d54_26174cuda3std3__441_GLOBAL__N__67b397ce_4_k_cu_71823d54_26176ignoreE)
_ZN39_INTERNAL_67b397ce_4_k_cu_71823d54_26174cuda3std3__441_GLOBAL__N__67b397ce_4_k_cu_71823d54_26176ignoreE:
	.zero		1
	.type		_ZN39_INTERNAL_67b397ce_4_k_cu_71823d54_26174cute7productE,@object
	.size		_ZN39_INTERNAL_67b397ce_4_k_cu_71823d54_26174cute7productE,(_ZN39_INTERNAL_67b397ce_4_k_cu_71823d54_26174cuda3std3__45__cpo3endE - _ZN39_INTERNAL_67b397ce_4_k_cu_71823d54_26174cute7productE)
_ZN39_INTERNAL_67b397ce_4_k_cu_71823d54_26174cute7productE:
	.zero		1
	.type		_ZN39_INTERNAL_67b397ce_4_k_cu_71823d54_26174cuda3std3__45__cpo3endE,@object
	.size		_ZN39_INTERNAL_67b397ce_4_k_cu_71823d54_26174cuda3std3__45__cpo3endE,(_ZN39_INTERNAL_67b397ce_4_k_cu_71823d54_26174cuda3std3__419piecewise_constructE - _ZN39_INTERNAL_67b397ce_4_k_cu_71823d54_26174cuda3std3__45__cpo3endE)
_ZN39_INTERNAL_67b397ce_4_k_cu_71823d54_26174cuda3std3__45__cpo3endE:
	.zero		1
	.type		_ZN39_INTERNAL_67b397ce_4_k_cu_71823d54_26174cuda3std3__419piecewise_constructE,@object
	.size		_ZN39_INTERNAL_67b397ce_4_k_cu_71823d54_26174cuda3std3__419piecewise_constructE,(_ZN39_INTERNAL_67b397ce_4_k_cu_71823d54_26174cuda3std3__45__cpo4cendE - _ZN39_INTERNAL_67b397ce_4_k_cu_71823d54_26174cuda3std3__419piecewise_constructE)
_ZN39_INTERNAL_67b397ce_4_k_cu_71823d54_26174cuda3std3__419piecewise_constructE:
	.zero		1
	.type		_ZN39_INTERNAL_67b397ce_4_k_cu_71823d54_26174cuda3std3__45__cpo4cendE,@object
	.size		_ZN39_INTERNAL_67b397ce_4_k_cu_71823d54_26174cuda3std3__45__cpo4cendE,(_ZN39_INTERNAL_67b397ce_4_k_cu_71823d54_26174cuda3std6ranges3__45__cpo4swapE - _ZN39_INTERNAL_67b397ce_4_k_cu_71823d54_26174cuda3std3__45__cpo4cendE)
_ZN39_INTERNAL_67b397ce_4_k_cu_71823d54_26174cuda3std3__45__cpo4cendE:
	.zero		1
	.type		_ZN39_INTERNAL_67b397ce_4_k_cu_71823d54_26174cuda3std6ranges3__45__cpo4swapE,@object
	.size		_ZN39_INTERNAL_67b397ce_4_k_cu_71823d54_26174cuda3std6ranges3__45__cpo4swapE,(.L_7 - _ZN39_INTERNAL_67b397ce_4_k_cu_71823d54_26174cuda3std6ranges3__45__cpo4swapE)
_ZN39_INTERNAL_67b397ce_4_k_cu_71823d54_26174cuda3std6ranges3__45__cpo4swapE:
	.zero		1
.L_7:


//--------------------- .nv.constant0._ZN7cutlass13device_kernelINS_4gemm6kernel13GemmUniversalIN4cute5tupleIJiiiiEEENS1_10collective13CollectiveMmaINS1_43MainloopSm90TmaGmmaWarpSpecializedSparseFP8ILi12ENS5_IJNS4_1CILi2EEENSA_ILi1EEESC_EEENS1_35KernelTmaWarpSpecializedCooperativeEEENS5_IJNSA_ILi128EEENSA_ILi64EEESG_EEENS_12float_e4m3_tENS5_IJNS4_6LayoutINS5_IJiNS5_IJSB_iEEEiEEENS5_IJlNS5_IJSC_SB_EEElEEEEENSK_INS5_IJNS5_IJSH_iEEENS5_IJSG_iEEEiEEENS5_IJNS5_IJSG_NSA_ILi8192EEEEEENS5_IJSC_lEEElEEEEEEEESJ_NS5_IJlSC_lEEENS4_8TiledMMAINS4_8MMA_AtomIJNS4_4SM904GMMA6SPARSE31GMMA_64x64x64_F32E4M3E4M3_SS_TNILNS13_7ScaleInE1ELS16_1ELNS13_9SparseSelE0EEEEEENSK_ISD_NS5_IJSC_NSA_ILi0EEES1A_EEEEENS5_IJNS4_10UnderscoreES1D_S1D_EEEEENS4_13SM90_TMA_LOADENS4_14ComposedLayoutINS4_7SwizzleILi2ELi4ELi3EEENS4_25smem_sparse_ptr_flag_bitsILi2ELi8EEENSK_INS5_IJNS5_IJSC_NSA_ILi8EEEEEENS5_IJSB_SH_EEEEEENS5_IJNS5_IJS1A_SG_EEESN_EEEEEEEvNS4_8identityENS4_23SM90_TMA_LOAD_MULTICASTENS1H_INS1I_ILi3ELi4ELi3EEENS4_18smem_ptr_flag_bitsILi8EEENSK_INS5_IJS1M_SG_EEENS5_IJSG_SC_EEEEEEEvS1U_EENS_8epilogue10collective6detail29Sm90TmaWarpSpecializedAdapterINS25_15DefaultEpilogueIfNS5_IJSC_llEEES29_NS24_6thread17LinearCombinationIfLi1EffLNS2A_9ScaleType4KindE0ELNS_15FloatRoundStyleE2EfEENS1_15EpilogueDefaultEEEEEvvEEEEvNT_6ParamsE --------------------------
	.section	.nv.constant0._ZN7cutlass13device_kernelINS_4gemm6kernel13GemmUniversalIN4cute5tupleIJiiiiEEENS1_10collective13CollectiveMmaINS1_43MainloopSm90TmaGmmaWarpSpecializedSparseFP8ILi12ENS5_IJNS4_1CILi2EEENSA_ILi1EEESC_EEENS1_35KernelTmaWarpSpecializedCooperativeEEENS5_IJNSA_ILi128EEENSA_ILi64EEESG_EEENS_12float_e4m3_tENS5_IJNS4_6LayoutINS5_IJiNS5_IJSB_iEEEiEEENS5_IJlNS5_IJSC_SB_EEElEEEEENSK_INS5_IJNS5_IJSH_iEEENS5_IJSG_iEEEiEEENS5_IJNS5_IJSG_NSA_ILi8192EEEEEENS5_IJSC_lEEElEEEEEEEESJ_NS5_IJlSC_lEEENS4_8TiledMMAINS4_8MMA_AtomIJNS4_4SM904GMMA6SPARSE31GMMA_64x64x64_F32E4M3E4M3_SS_TNILNS13_7ScaleInE1ELS16_1ELNS13_9SparseSelE0EEEEEENSK_ISD_NS5_IJSC_NSA_ILi0EEES1A_EEEEENS5_IJNS4_10UnderscoreES1D_S1D_EEEEENS4_13SM90_TMA_LOADENS4_14ComposedLayoutINS4_7SwizzleILi2ELi4ELi3EEENS4_25smem_sparse_ptr_flag_bitsILi2ELi8EEENSK_INS5_IJNS5_IJSC_NSA_ILi8EEEEEENS5_IJSB_SH_EEEEEENS5_IJNS5_IJS1A_SG_EEESN_EEEEEEEvNS4_8identityENS4_23SM90_TMA_LOAD_MULTICASTENS1H_INS1I_ILi3ELi4ELi3EEENS4_18smem_ptr_flag_bitsILi8EEENSK_INS5_IJS1M_SG_EEENS5_IJSG_SC_EEEEEEEvS1U_EENS_8epilogue10collective6detail29Sm90TmaWarpSpecializedAdapterINS25_15DefaultEpilogueIfNS5_IJSC_llEEES29_NS24_6thread17LinearCombinationIfLi1EffLNS2A_9ScaleType4KindE0ELNS_15FloatRoundStyleE2EfEENS1_15EpilogueDefaultEEEEEvvEEEEvNT_6ParamsE,"a",@progbits
	.sectionflags	@""
	.align	4
.nv.constant0._ZN7cutlass13device_kernelINS_4gemm6kernel13GemmUniversalIN4cute5tupleIJiiiiEEENS1_10collective13CollectiveMmaINS1_43MainloopSm90TmaGmmaWarpSpecializedSparseFP8ILi12ENS5_IJNS4_1CILi2EEENSA_ILi1EEESC_EEENS1_35KernelTmaWarpSpecializedCooperativeEEENS5_IJNSA_ILi128EEENSA_ILi64EEESG_EEENS_12float_e4m3_tENS5_IJNS4_6LayoutINS5_IJiNS5_IJSB_iEEEiEEENS5_IJlNS5_IJSC_SB_EEElEEEEENSK_INS5_IJNS5_IJSH_iEEENS5_IJSG_iEEEiEEENS5_IJNS5_IJSG_NSA_ILi8192EEEEEENS5_IJSC_lEEElEEEEEEEESJ_NS5_IJlSC_lEEENS4_8TiledMMAINS4_8MMA_AtomIJNS4_4SM904GMMA6SPARSE31GMMA_64x64x64_F32E4M3E4M3_SS_TNILNS13_7ScaleInE1ELS16_1ELNS13_9SparseSelE0EEEEEENSK_ISD_NS5_IJSC_NSA_ILi0EEES1A_EEEEENS5_IJNS4_10UnderscoreES1D_S1D_EEEEENS4_13SM90_TMA_LOADENS4_14ComposedLayoutINS4_7SwizzleILi2ELi4ELi3EEENS4_25smem_sparse_ptr_flag_bitsILi2ELi8EEENSK_INS5_IJNS5_IJSC_NSA_ILi8EEEEEENS5_IJSB_SH_EEEEEENS5_IJNS5_IJS1A_SG_EEESN_EEEEEEEvNS4_8identityENS4_23SM90_TMA_LOAD_MULTICASTENS1H_INS1I_ILi3ELi4ELi3EEENS4_18smem_ptr_flag_bitsILi8EEENSK_INS5_IJS1M_SG_EEENS5_IJSG_SC_EEEEEEEvS1U_EENS_8epilogue10collective6detail29Sm90TmaWarpSpecializedAdapterINS25_15DefaultEpilogueIfNS5_IJSC_llEEES29_NS24_6thread17LinearCombinationIfLi1EffLNS2A_9ScaleType4KindE0ELNS_15FloatRoundStyleE2EfEENS1_15EpilogueDefaultEEEEEvvEEEEvNT_6ParamsE:
	.zero		1920


//--------------------- SYMBOLS --------------------------

	.type		.nv.reservedSmem.offset0,@object
	.size		.nv.reservedSmem.offset0,0x4
